	.headerflags	@"EF_CUDA_TEXMODE_UNIFIED EF_CUDA_64BIT_ADDRESS EF_CUDA_SM86 EF_CUDA_VIRTUAL_SM(EF_CUDA_SM86)"
	.elftype	@"ET_EXEC"


//--------------------- .nv.info                  --------------------------
	.section	.nv.info,"",@"SHT_CUDA_INFO"
	.align	4


	//----- nvinfo : EIATTR_REGCOUNT
	.align		4
        /*0000*/ 	.byte	0x04, 0x2f
        /*0002*/ 	.short	(.L_1 - .L_0)
	.align		4
.L_0:
        /*0004*/ 	.word	index@(triton_mm)
        /*0008*/ 	.word	0x000000fe


	//----- nvinfo : EIATTR_MAX_STACK_SIZE
	.align		4
.L_1:
        /*000c*/ 	.byte	0x04, 0x23
        /*000e*/ 	.short	(.L_3 - .L_2)
	.align		4
.L_2:
        /*0010*/ 	.word	index@(triton_mm)
        /*0014*/ 	.word	0x00000000


	//----- nvinfo : EIATTR_MIN_STACK_SIZE
	.align		4
.L_3:
        /*0018*/ 	.byte	0x04, 0x12
        /*001a*/ 	.short	(.L_5 - .L_4)
	.align		4
.L_4:
        /*001c*/ 	.word	index@(triton_mm)
        /*0020*/ 	.word	0x00000000


	//----- nvinfo : EIATTR_FRAME_SIZE
	.align		4
.L_5:
        /*0024*/ 	.byte	0x04, 0x11
        /*0026*/ 	.short	(.L_7 - .L_6)
	.align		4
.L_6:
        /*0028*/ 	.word	index@(triton_mm)
        /*002c*/ 	.word	0x00000000
.L_7:


//--------------------- .nv.info.triton_mm        --------------------------
	.section	.nv.info.triton_mm,"",@"SHT_CUDA_INFO"
	.align	4


	//----- nvinfo : EIATTR_CUDA_API_VERSION
	.align		4
        /*0000*/ 	.byte	0x04, 0x37
        /*0002*/ 	.short	(.L_9 - .L_8)
.L_8:
        /*0004*/ 	.word	0x0000007b


	//----- nvinfo : EIATTR_SW2861232_WAR
	.align		4
.L_9:
        /*0008*/ 	.byte	0x01, 0x35
	.zero		2


	//----- nvinfo : EIATTR_PARAM_CBANK
	.align		4
        /*000c*/ 	.byte	0x04, 0x0a
        /*000e*/ 	.short	(.L_11 - .L_10)
	.align		4
.L_10:
        /*0010*/ 	.word	index@(.nv.constant0.triton_mm)
        /*0014*/ 	.short	0x0160
        /*0016*/ 	.short	0x001c


	//----- nvinfo : EIATTR_CBANK_PARAM_SIZE
	.align		4
.L_11:
        /*0018*/ 	.byte	0x03, 0x19
        /*001a*/ 	.short	0x001c


	//----- nvinfo : EIATTR_KPARAM_INFO
	.align		4
        /*001c*/ 	.byte	0x04, 0x17
        /*001e*/ 	.short	(.L_13 - .L_12)
.L_12:
        /*0020*/ 	.word	0x00000000
        /*0024*/ 	.short	0x0003
        /*0026*/ 	.short	0x0018
        /*0028*/ 	.byte	0x00, 0xf0, 0x11, 0x00


	//----- nvinfo : EIATTR_KPARAM_INFO
	.align		4
.L_13:
        /*002c*/ 	.byte	0x04, 0x17
        /*002e*/ 	.short	(.L_15 - .L_14)
.L_14:
        /*0030*/ 	.word	0x00000000
        /*0034*/ 	.short	0x0002
        /*0036*/ 	.short	0x0010
        /*0038*/ 	.byte	0x00, 0xf0, 0x21, 0x00


	//----- nvinfo : EIATTR_KPARAM_INFO
	.align		4
.L_15:
        /*003c*/ 	.byte	0x04, 0x17
        /*003e*/ 	.short	(.L_17 - .L_16)
.L_16:
        /*0040*/ 	.word	0x00000000
        /*0044*/ 	.short	0x0001
        /*0046*/ 	.short	0x0008
        /*0048*/ 	.byte	0x00, 0xf0, 0x21, 0x00


	//----- nvinfo : EIATTR_KPARAM_INFO
	.align		4
.L_17:
        /*004c*/ 	.byte	0x04, 0x17
        /*004e*/ 	.short	(.L_19 - .L_18)
.L_18:
        /*0050*/ 	.word	0x00000000
        /*0054*/ 	.short	0x0000
        /*0056*/ 	.short	0x0000
        /*0058*/ 	.byte	0x00, 0xf0, 0x21, 0x00


	//----- nvinfo : EIATTR_MAXREG_COUNT
	.align		4
.L_19:
        /*005c*/ 	.byte	0x03, 0x1b
        /*005e*/ 	.short	0x00ff


	//----- nvinfo : EIATTR_EXIT_INSTR_OFFSETS
	.align		4
        /*0060*/ 	.byte	0x04, 0x1c
        /*0062*/ 	.short	(.L_21 - .L_20)


	//   ....[0]....
.L_20:
        /*0064*/ 	.word	0x00000030


	//   ....[1]....
        /*0068*/ 	.word	0x00013b90


	//   ....[2]....
        /*006c*/ 	.word	0x00013be0


	//----- nvinfo : EIATTR_MAX_THREADS
	.align		4
.L_21:
        /*0070*/ 	.byte	0x04, 0x05
        /*0072*/ 	.short	(.L_23 - .L_22)
.L_22:
        /*0074*/ 	.word	0x00000100
        /*0078*/ 	.word	0x00000001
        /*007c*/ 	.word	0x00000001
.L_23:


//--------------------- .nv.rel.action            --------------------------
	.section	.nv.rel.action,"",@"SHT_CUDA_RELOCINFO"
	.align	8
	.sectionentsize	8
        /*0000*/ 	.byte	0x73, 0x00, 0x00, 0x00, 0x00, 0x00, 0x00, 0x00, 0x00, 0x00, 0x00, 0x11, 0x25, 0x00, 0x05, 0x36


//--------------------- .nv.constant0.triton_mm   --------------------------
	.section	.nv.constant0.triton_mm,"a",@progbits
	.align	4
.nv.constant0.triton_mm:
	.zero		380


//--------------------- .text.triton_mm           --------------------------
	.section	.text.triton_mm,"ax",@progbits
	.sectionflags	@"SHF_BARRIERS=1"
	.sectioninfo	@"SHI_REGISTERS=254"
	.align	128
        .global         triton_mm
        .type           triton_mm,@function
        .size           triton_mm,(.L_x_3 - triton_mm)
        .other          triton_mm,@"STO_CUDA_ENTRY STV_DEFAULT"
triton_mm:
.text.triton_mm:
[----:B------:R-:W-:-:S02]  /*0000*/  MOV R1, c[0x0][0x28] ;  /* 0x00000a0000017a02 */ /* 0x000fc40000000f00 */
[----:B------:R-:W-:-:S04]  /*0010*/  MOV R0, c[0x0][0x178] ;  /* 0x00005e0000007a02 */ /* 0x000fc80000000f00 */
[----:B------:R-:W-:-:S13]  /*0020*/  LOP3.LUT P0, RZ, R0, 0xffffff, RZ, 0xc0, !PT ;  /* 0x00ffffff00ff7812 */ /* 0x000fda000780c0ff */
[----:B------:R-:W-:Y:S05]  /*0030*/  @!P0 EXIT ;  /* 0x000000000000894d */ /* 0x000fea0003800000 */
[----:B------:R-:W1:Y:S01]  /*0040*/  S2R R9, SR_CTAID.X ;  /* 0x0000000000097919 */ /* 0x000e620000002500 */
[----:B------:R-:W-:Y:S01]  /*0050*/  IADD3 R0, R0, 0x7f, RZ ;  /* 0x0000007f00007810 */ /* 0x000fe20007ffe0ff */
[----:B------:R-:W-:Y:S01]  /*0060*/  ULDC.64 UR8, c[0x0][0x118] ;  /* 0x0000460000087ab9 */ /* 0x000fe20000000a00 */
[----:B------:R-:W-:Y:S01]  /*0070*/  IABS R29, c[0x0][0x178] ;  /* 0x00005e00001d7a13 */ /* 0x000fe20000000000 */
[----:B------:R-:W2:Y:S01]  /*0080*/  S2R R40, SR_TID.X ;  /* 0x0000000000287919 */ /* 0x000ea20000002100 */
[----:B------:R-:W-:Y:S01]  /*0090*/  SHF.R.S32.HI R3, RZ, 0x1f, R0 ;  /* 0x0000001fff037819 */ /* 0x000fe20000011400 */
[----:B------:R-:W-:Y:S01]  /*00a0*/  CS2R R72, SRZ ;  /* 0x0000000000487805 */ /* 0x000fe2000001ff00 */
[----:B------:R-:W-:Y:S01]  /*00b0*/  MOV R32, 0x4 ;  /* 0x0000000400207802 */ /* 0x000fe20000000f00 */
[----:B------:R-:W-:Y:S01]  /*00c0*/  CS2R R74, SRZ ;  /* 0x00000000004a7805 */ /* 0x000fe2000001ff00 */
[----:B------:R-:W-:Y:S01]  /*00d0*/  LEA.HI R3, R3, R0, RZ, 0x7 ;  /* 0x0000000003037211 */ /* 0x000fe200078f38ff */
[----:B------:R-:W-:Y:S01]  /*00e0*/  CS2R R64, SRZ ;  /* 0x0000000000407805 */ /* 0x000fe2000001ff00 */
[----:B------:R-:W-:Y:S01]  /*00f0*/  MOV R132, 0x3 ;  /* 0x0000000300847802 */ /* 0x000fe20000000f00 */
[----:B------:R-:W-:Y:S01]  /*0100*/  CS2R R66, SRZ ;  /* 0x0000000000427805 */ /* 0x000fe2000001ff00 */
[----:B------:R-:W-:Y:S01]  /*0110*/  MOV R136, 0xffffffc0 ;  /* 0xffffffc000887802 */ /* 0x000fe20000000f00 */
[----:B------:R-:W-:Y:S01]  /*0120*/  CS2R R120, SRZ ;  /* 0x0000000000787805 */ /* 0x000fe2000001ff00 */
        /* <DEDUP_REMOVED lines=9> */
[----:B-1----:R-:W-:Y:S01]  /*01c0*/  SHF.R.S32.HI R2, RZ, 0x1f, R9 ;  /* 0x0000001fff027819 */ /* 0x002fe20000011409 */
[----:B------:R-:W-:Y:S01]  /*01d0*/  CS2R R112, SRZ ;  /* 0x0000000000707805 */ /* 0x000fe2000001ff00 */
[----:B------:R-:W-:Y:S01]  /*01e0*/  ISETP.GE.AND P1, PT, R9, RZ, PT ;  /* 0x000000ff0900720c */ /* 0x000fe20003f26270 */
[----:B------:R-:W-:Y:S01]  /*01f0*/  CS2R R114, SRZ ;  /* 0x0000000000727805 */ /* 0x000fe2000001ff00 */
[-C--:B------:R-:W-:Y:S01]  /*0200*/  LEA.HI R4, R2, R9.reuse, RZ, 0x4 ;  /* 0x0000000902047211 */ /* 0x080fe200078f20ff */
[----:B------:R-:W-:Y:S01]  /*0210*/  CS2R R100, SRZ ;  /* 0x0000000000647805 */ /* 0x000fe2000001ff00 */
[----:B--2---:R-:W-:Y:S01]  /*0220*/  SHF.L.U32 R133, R40, 0x2, RZ ;  /* 0x0000000228857819 */ /* 0x004fe200000006ff */
[----:B------:R-:W-:Y:S01]  /*0230*/  CS2R R102, SRZ ;  /* 0x0000000000667805 */ /* 0x000fe2000001ff00 */
[----:B------:R-:W-:Y:S01]  /*0240*/  SHF.R.S32.HI R2, RZ, 0x4, R4 ;  /* 0x00000004ff027819 */ /* 0x000fe20000011404 */
[----:B------:R-:W-:Y:S01]  /*0250*/  CS2R R88, SRZ ;  /* 0x0000000000587805 */ /* 0x000fe2000001ff00 */
[----:B------:R-:W-:Y:S01]  /*0260*/  LOP3.LUT R4, R4, 0xfffffff0, RZ, 0xc0, !PT ;  /* 0xfffffff004047812 */ /* 0x000fe200078ec0ff */
[----:B------:R-:W-:Y:S01]  /*0270*/  CS2R R90, SRZ ;  /* 0x00000000005a7805 */ /* 0x000fe2000001ff00 */
[----:B------:R-:W-:Y:S01]  /*0280*/  SHF.L.U32 R0, R2, 0x3, RZ ;  /* 0x0000000302007819 */ /* 0x000fe200000006ff */
[----:B------:R-:W-:Y:S01]  /*0290*/  CS2R R58, SRZ ;  /* 0x00000000003a7805 */ /* 0x000fe2000001ff00 */
[----:B------:R-:W-:Y:S01]  /*02a0*/  IADD3 R4, -R4, R9, RZ ;  /* 0x0000000904047210 */ /* 0x000fe20007ffe1ff */
[----:B------:R-:W-:Y:S01]  /*02b0*/  CS2R R92, SRZ ;  /* 0x00000000005c7805 */ /* 0x000fe2000001ff00 */
[----:B------:R-:W-:Y:S01]  /*02c0*/  LEA.HI.SX32 R3, R3, -R0, 0x19 ;  /* 0x8000000003037211 */ /* 0x000fe200078fcaff */
[----:B------:R-:W-:Y:S01]  /*02d0*/  CS2R R94, SRZ ;  /* 0x00000000005e7805 */ /* 0x000fe2000001ff00 */
[----:B------:R-:W-:Y:S01]  /*02e0*/  LOP3.LUT R52, R133, 0x3c, RZ, 0xc0, !PT ;  /* 0x0000003c85347812 */ /* 0x000fe200078ec0ff */
[----:B------:R-:W-:Y:S01]  /*02f0*/  CS2R R104, SRZ ;  /* 0x0000000000687805 */ /* 0x000fe2000001ff00 */
[----:B------:R-:W-:Y:S01]  /*0300*/  IMNMX R5, R3, 0x8, PT ;  /* 0x0000000803057817 */ /* 0x000fe20003800200 */
[----:B------:R-:W-:Y:S01]  /*0310*/  CS2R R106, SRZ ;  /* 0x00000000006a7805 */ /* 0x000fe2000001ff00 */
[----:B------:R-:W-:Y:S01]  /*0320*/  SHF.L.U32 R134, R40, 0x3, RZ ;  /* 0x0000000328867819 */ /* 0x000fe200000006ff */
[----:B------:R-:W-:Y:S01]  /*0330*/  CS2R R128, SRZ ;  /* 0x0000000000807805 */ /* 0x000fe2000001ff00 */
[-C--:B------:R-:W-:Y:S01]  /*0340*/  IABS R13, R5.reuse ;  /* 0x00000005000d7213 */ /* 0x080fe20000000000 */
[----:B------:R-:W-:Y:S01]  /*0350*/  CS2R R130, SRZ ;  /* 0x0000000000827805 */ /* 0x000fe2000001ff00 */
[----:B------:R-:W-:Y:S01]  /*0360*/  IABS R10, R5 ;  /* 0x00000005000a7213 */ /* 0x000fe20000000000 */
[----:B------:R-:W-:Y:S01]  /*0370*/  UMOV UR4, URZ ;  /* 0x0000003f00047c82 */ /* 0x000fe20008000000 */
[----:B------:R-:W1:Y:S01]  /*0380*/  I2F.RP R6, R13 ;  /* 0x0000000d00067306 */ /* 0x000e620000209400 */
[----:B------:R-:W-:Y:S01]  /*0390*/  IADD3 R135, -R52, 0x138, RZ ;  /* 0x0000013834877810 */ /* 0x000fe20007ffe1ff */
[----:B------:R-:W-:Y:S01]  /*03a0*/  UMOV UR6, URZ ;  /* 0x0000003f00067c82 */ /* 0x000fe20008000000 */
[----:B------:R-:W-:Y:S01]  /*03b0*/  LOP3.LUT R133, R133, 0x7c, RZ, 0xc0, !PT ;  /* 0x0000007c85857812 */ /* 0x000fe200078ec0ff */
[----:B------:R-:W-:Y:S01]  /*03c0*/  UMOV UR7, URZ ;  /* 0x0000003f00077c82 */ /* 0x000fe20008000000 */
[----:B------:R-:W-:Y:S01]  /*03d0*/  LOP3.LUT R134, R134, 0x1f00, RZ, 0xc0, !PT ;  /* 0x00001f0086867812 */ /* 0x000fe200078ec0ff */
[----:B------:R-:W-:Y:S01]  /*03e0*/  UMOV UR5, URZ ;  /* 0x0000003f00057c82 */ /* 0x000fe20008000000 */
[----:B------:R-:W-:Y:S01]  /*03f0*/  IMNMX.U32 R135, R135, 0x138, PT ;  /* 0x0000013887877817 */ /* 0x000fe20003800000 */
[----:B-1----:R-:W1:Y:S02]  /*0400*/  MUFU.RCP R6, R6 ;  /* 0x0000000600067308 */ /* 0x002e640000001000 */
[----:B-1----:R-:W-:-:S06]  /*0410*/  IADD3 R2, R6, 0xffffffe, RZ ;  /* 0x0ffffffe06027810 */ /* 0x002fcc0007ffe0ff */
[----:B------:R-:W1:Y:S08]  /*0420*/  I2F.RP R6, R29 ;  /* 0x0000001d00067306 */ /* 0x000e700000209400 */
[----:B------:R2:W3:Y:S08]  /*0430*/  F2I.FTZ.U32.TRUNC.NTZ R3, R2 ;  /* 0x0000000200037305 */ /* 0x0004f0000021f000 */
[----:B-1----:R-:W1:Y:S01]  /*0440*/  MUFU.RCP R6, R6 ;  /* 0x0000000600067308 */ /* 0x002e620000001000 */
[----:B--2---:R-:W-:-:S02]  /*0450*/  MOV R2, RZ ;  /* 0x000000ff00027202 */ /* 0x004fc40000000f00 */
[----:B---3--:R-:W-:-:S05]  /*0460*/  IADD3 R8, RZ, -R3, RZ ;  /* 0x80000003ff087210 */ /* 0x008fca0007ffe0ff */
[----:B------:R-:W-:Y:S01]  /*0470*/  IMAD R7, R8, R13, RZ ;  /* 0x0000000d08077224 */ /* 0x000fe200078e02ff */
[----:B------:R-:W-:Y:S02]  /*0480*/  IABS R8, R9 ;  /* 0x0000000900087213 */ /* 0x000fe40000000000 */
[----:B------:R-:W-:Y:S01]  /*0490*/  LOP3.LUT R9, RZ, R5, RZ, 0x33, !PT ;  /* 0x00000005ff097212 */ /* 0x000fe200078e33ff */
[----:B------:R-:W-:Y:S01]  /*04a0*/  IMAD.HI.U32 R7, R3, R7, R2 ;  /* 0x0000000703077227 */ /* 0x000fe200078e0002 */
[----:B------:R-:W-:Y:S02]  /*04b0*/  MOV R3, R8 ;  /* 0x0000000800037202 */ /* 0x000fe40000000f00 */
[----:B------:R-:W-:Y:S02]  /*04c0*/  IADD3 R8, RZ, -R10, RZ ;  /* 0x8000000aff087210 */ /* 0x000fe40007ffe0ff */
[----:B------:R-:W-:Y:S01]  /*04d0*/  SHF.R.U32.HI R10, RZ, 0x4, R40 ;  /* 0x00000004ff0a7819 */ /* 0x000fe20000011628 */
[----:B------:R-:W-:-:S04]  /*04e0*/  IMAD.HI.U32 R2, R7, R3, RZ ;  /* 0x0000000307027227 */ /* 0x000fc800078e00ff */
[----:B------:R-:W-:Y:S01]  /*04f0*/  IMAD R2, R2, R8, R3 ;  /* 0x0000000802027224 */ /* 0x000fe200078e0203 */
[----:B-1----:R-:W-:Y:S02]  /*0500*/  IADD3 R3, R6, 0xffffffe, RZ ;  /* 0x0ffffffe06037810 */ /* 0x002fe40007ffe0ff */
[----:B------:R-:W-:Y:S02]  /*0510*/  IABS R6, R4 ;  /* 0x0000000400067213 */ /* 0x000fe40000000000 */
[----:B------:R-:W-:Y:S02]  /*0520*/  ISETP.GT.U32.AND P0, PT, R13, R2, PT ;  /* 0x000000020d00720c */ /* 0x000fe40003f04070 */
[----:B------:R-:W1:Y:S01]  /*0530*/  F2I.FTZ.U32.TRUNC.NTZ R3, R3 ;  /* 0x0000000300037305 */ /* 0x000e62000021f000 */
[----:B------:R-:W-:Y:S01]  /*0540*/  IMAD.HI.U32 R7, R7, R6, RZ ;  /* 0x0000000607077227 */ /* 0x000fe200078e00ff */
[----:B------:R-:W-:-:S04]  /*0550*/  LOP3.LUT R4, R4, R5, RZ, 0x3c, !PT ;  /* 0x0000000504047212 */ /* 0x000fc800078e3cff */
[----:B------:R-:W-:-:S05]  /*0560*/  ISETP.GE.AND P3, PT, R4, RZ, PT ;  /* 0x000000ff0400720c */ /* 0x000fca0003f66270 */
[----:B------:R-:W-:-:S04]  /*0570*/  @!P0 IADD3 R2, R2, -R13, RZ ;  /* 0x8000000d02028210 */ /* 0x000fc80007ffe0ff */
[----:B------:R-:W-:Y:S02]  /*0580*/  ISETP.GT.U32.AND P0, PT, R13, R2, PT ;  /* 0x000000020d00720c */ /* 0x000fe40003f04070 */
[----:B-1----:R-:W-:-:S11]  /*0590*/  IADD3 R12, RZ, -R3, RZ ;  /* 0x80000003ff0c7210 */ /* 0x002fd60007ffe0ff */
[----:B------:R-:W-:Y:S02]  /*05a0*/  @!P0 IADD3 R2, R2, -R13, RZ ;  /* 0x8000000d02028210 */ /* 0x000fe40007ffe0ff */
[----:B------:R-:W-:Y:S02]  /*05b0*/  ISETP.NE.AND P0, PT, R5, RZ, PT ;  /* 0x000000ff0500720c */ /* 0x000fe40003f05270 */
[----:B------:R-:W-:-:S04]  /*05c0*/  @!P1 IADD3 R2, -R2, RZ, RZ ;  /* 0x000000ff02029210 */ /* 0x000fc80007ffe1ff */
[----:B------:R-:W-:-:S04]  /*05d0*/  SEL R11, R9, R2, !P0 ;  /* 0x00000002090b7207 */ /* 0x000fc80004000000 */
[----:B------:R-:W-:Y:S01]  /*05e0*/  IADD3 R2, R0, R11, RZ ;  /* 0x0000000b00027210 */ /* 0x000fe20007ffe0ff */
[----:B------:R-:W-:Y:S01]  /*05f0*/  IMAD R0, R7, R8, R6 ;  /* 0x0000000807007224 */ /* 0x000fe200078e0206 */
[----:B------:R-:W-:Y:S02]  /*0600*/  SGXT.U32 R11, R10, 0x4 ;  /* 0x000000040a0b781a */ /* 0x000fe40000000000 */
[----:B------:R-:W-:Y:S02]  /*0610*/  SHF.L.U32 R6, R2, 0x7, RZ ;  /* 0x0000000702067819 */ /* 0x000fe400000006ff */
[----:B------:R-:W-:Y:S02]  /*0620*/  ISETP.GT.U32.AND P2, PT, R13, R0, PT ;  /* 0x000000000d00720c */ /* 0x000fe40003f44070 */
[----:B------:R-:W-:Y:S02]  /*0630*/  MOV R8, R12 ;  /* 0x0000000c00087202 */ /* 0x000fe40000000f00 */
[----:B------:R-:W-:-:S02]  /*0640*/  LOP3.LUT R17, R6, R11, RZ, 0xfc, !PT ;  /* 0x0000000b06117212 */ /* 0x000fc400078efcff */
[----:B------:R-:W-:Y:S01]  /*0650*/  MOV R2, RZ ;  /* 0x000000ff00027202 */ /* 0x000fe20000000f00 */
[----:B------:R-:W-:Y:S01]  /*0660*/  IMAD R5, R8, R29, RZ ;  /* 0x0000001d08057224 */ /* 0x000fe200078e02ff */
[----:B------:R-:W-:Y:S02]  /*0670*/  IABS R8, R17 ;  /* 0x0000001100087213 */ /* 0x000fe40000000000 */
[----:B------:R-:W-:Y:S01]  /*0680*/  LOP3.LUT R18, R6, 0x10, R11, 0xfe, !PT ;  /* 0x0000001006127812 */ /* 0x000fe200078efe0b */
[----:B------:R-:W-:Y:S01]  /*0690*/  IMAD.HI.U32 R2, R3, R5, R2 ;  /* 0x0000000503027227 */ /* 0x000fe200078e0002 */
[----:B------:R-:W-:Y:S02]  /*06a0*/  MOV R5, R8 ;  /* 0x0000000800057202 */ /* 0x000fe40000000f00 */
[----:B------:R-:W-:Y:S02]  /*06b0*/  @!P2 IADD3 R0, R0, -R13, RZ ;  /* 0x8000000d0000a210 */ /* 0x000fe40007ffe0ff */
[----:B------:R-:W-:Y:S01]  /*06c0*/  IABS R10, R18 ;  /* 0x00000012000a7213 */ /* 0x000fe20000000000 */
[----:B------:R-:W-:Y:S01]  /*06d0*/  IMAD.HI.U32 R3, R2, R5, RZ ;  /* 0x0000000502037227 */ /* 0x000fe200078e00ff */
[----:B------:R-:W-:-:S02]  /*06e0*/  LOP3.LUT R20, R6, 0x30, R11, 0xfe, !PT ;  /* 0x0000003006147812 */ /* 0x000fc400078efe0b */
[----:B------:R-:W-:Y:S01]  /*06f0*/  ISETP.GE.U32.AND P1, PT, R0, R13, PT ;  /* 0x0000000d0000720c */ /* 0x000fe20003f26070 */
[----:B------:R-:W-:Y:S01]  /*0700*/  IMAD.HI.U32 R4, R2, R10, RZ ;  /* 0x0000000a02047227 */ /* 0x000fe200078e00ff */
[----:B------:R-:W-:Y:S02]  /*0710*/  LOP3.LUT R19, R6, 0x20, R11, 0xfe, !PT ;  /* 0x0000002006137812 */ /* 0x000fe400078efe0b */
[----:B------:R-:W-:Y:S02]  /*0720*/  IABS R12, R20 ;  /* 0x00000014000c7213 */ /* 0x000fe40000000000 */
[----:B------:R-:W-:Y:S02]  /*0730*/  IABS R14, R19 ;  /* 0x00000013000e7213 */ /* 0x000fe40000000000 */
[----:B------:R-:W-:Y:S02]  /*0740*/  IADD3 R8, -R3, RZ, RZ ;  /* 0x000000ff03087210 */ /* 0x000fe40007ffe1ff */
[----:B------:R-:W-:Y:S01]  /*0750*/  MOV R13, R12 ;  /* 0x0000000c000d7202 */ /* 0x000fe20000000f00 */
[----:B------:R-:W-:Y:S01]  /*0760*/  IMAD.HI.U32 R0, R2, R14, RZ ;  /* 0x0000000e02007227 */ /* 0x000fe200078e00ff */
[----:B------:R-:W-:-:S02]  /*0770*/  IADD3 R12, -R4, RZ, RZ ;  /* 0x000000ff040c7210 */ /* 0x000fc40007ffe1ff */
[----:B------:R-:W-:Y:S01]  /*0780*/  @!P2 IADD3 R7, R7, 0x1, RZ ;  /* 0x000000010707a810 */ /* 0x000fe20007ffe0ff */
[----:B------:R-:W-:Y:S01]  /*0790*/  IMAD R4, R29, R8, R5 ;  /* 0x000000081d047224 */ /* 0x000fe200078e0205 */
[----:B------:R-:W-:Y:S01]  /*07a0*/  LOP3.LUT R21, R6, 0x40, R11, 0xfe, !PT ;  /* 0x0000004006157812 */ /* 0x000fe200078efe0b */
[----:B------:R-:W-:Y:S01]  /*07b0*/  IMAD.HI.U32 R3, R2, R13, RZ ;  /* 0x0000000d02037227 */ /* 0x000fe200078e00ff */
[----:B------:R-:W-:Y:S02]  /*07c0*/  @P1 IADD3 R7, R7, 0x1, RZ ;  /* 0x0000000107071810 */ /* 0x000fe40007ffe0ff */
[----:B------:R-:W-:Y:S01]  /*07d0*/  IADD3 R0, -R0, RZ, RZ ;  /* 0x000000ff00007210 */ /* 0x000fe20007ffe1ff */
[----:B------:R-:W-:Y:S01]  /*07e0*/  IMAD R5, R29, R12, R10 ;  /* 0x0000000c1d057224 */ /* 0x000fe200078e020a */
[----:B------:R-:W-:Y:S02]  /*07f0*/  IABS R12, R21 ;  /* 0x00000015000c7213 */ /* 0x000fe40000000000 */
[----:B------:R-:W-:Y:S01]  /*0800*/  IADD3 R10, -R3, RZ, RZ ;  /* 0x000000ff030a7210 */ /* 0x000fe20007ffe1ff */
[----:B------:R-:W-:Y:S01]  /*0810*/  IMAD R8, R29, R0, R14 ;  /* 0x000000001d087224 */ /* 0x000fe200078e020e */
[----:B------:R-:W-:Y:S01]  /*0820*/  @!P3 IADD3 R7, -R7, RZ, RZ ;  /* 0x000000ff0707b210 */ /* 0x000fe20007ffe1ff */
[----:B------:R-:W-:Y:S01]  /*0830*/  IMAD.HI.U32 R0, R2, R12, RZ ;  /* 0x0000000c02007227 */ /* 0x000fe200078e00ff */
[----:B------:R-:W-:-:S02]  /*0840*/  ISETP.GT.U32.AND P3, PT, R29, R5, PT ;  /* 0x000000051d00720c */ /* 0x000fc40003f64070 */
[C---:B------:R-:W-:Y:S01]  /*0850*/  LOP3.LUT R22, R6.reuse, 0x50, R11, 0xfe, !PT ;  /* 0x0000005006167812 */ /* 0x040fe200078efe0b */
[C---:B------:R-:W-:Y:S01]  /*0860*/  IMAD R10, R29.reuse, R10, R13 ;  /* 0x0000000a1d0a7224 */ /* 0x040fe200078e020d */
[----:B------:R-:W-:Y:S02]  /*0870*/  ISETP.GT.U32.AND P4, PT, R29, R4, PT ;  /* 0x000000041d00720c */ /* 0x000fe40003f84070 */
[----:B------:R-:W-:Y:S02]  /*0880*/  IABS R13, R22 ;  /* 0x00000016000d7213 */ /* 0x000fe40000000000 */
[----:B------:R-:W-:Y:S02]  /*0890*/  LOP3.LUT R23, R6, 0x60, R11, 0xfe, !PT ;  /* 0x0000006006177812 */ /* 0x000fe400078efe0b */
[----:B------:R-:W-:Y:S01]  /*08a0*/  IADD3 R3, -R0, RZ, RZ ;  /* 0x000000ff00037210 */ /* 0x000fe20007ffe1ff */
[----:B------:R-:W-:Y:S01]  /*08b0*/  IMAD.HI.U32 R0, R2, R13, RZ ;  /* 0x0000000d02007227 */ /* 0x000fe200078e00ff */
[----:B------:R-:W-:-:S02]  /*08c0*/  IABS R15, R23 ;  /* 0x00000017000f7213 */ /* 0x000fc40000000000 */
[----:B------:R-:W-:Y:S01]  /*08d0*/  @!P3 IADD3 R5, R5, -R29, RZ ;  /* 0x8000001d0505b210 */ /* 0x000fe20007ffe0ff */
[C---:B------:R-:W-:Y:S01]  /*08e0*/  IMAD R12, R29.reuse, R3, R12 ;  /* 0x000000031d0c7224 */ /* 0x040fe200078e020c */
[----:B------:R-:W-:Y:S01]  /*08f0*/  IADD3 R14, -R0, RZ, RZ ;  /* 0x000000ff000e7210 */ /* 0x000fe20007ffe1ff */
[----:B------:R-:W-:Y:S01]  /*0900*/  IMAD.HI.U32 R0, R2, R15, RZ ;  /* 0x0000000f02007227 */ /* 0x000fe200078e00ff */
[----:B------:R-:W-:Y:S02]  /*0910*/  @!P4 IADD3 R4, R4, -R29, RZ ;  /* 0x8000001d0404c210 */ /* 0x000fe40007ffe0ff */
[----:B------:R-:W-:Y:S02]  /*0920*/  ISETP.GT.U32.AND P4, PT, R29, R5, PT ;  /* 0x000000051d00720c */ /* 0x000fe40003f84070 */
[----:B------:R-:W-:Y:S02]  /*0930*/  IADD3 R0, -R0, RZ, RZ ;  /* 0x000000ff00007210 */ /* 0x000fe40007ffe1ff */
[----:B------:R-:W-:Y:S01]  /*0940*/  SEL R16, R9, R7, !P0 ;  /* 0x0000000709107207 */ /* 0x000fe20004000000 */
[C---:B------:R-:W-:Y:S01]  /*0950*/  IMAD R7, R29.reuse, R14, R13 ;  /* 0x0000000e1d077224 */ /* 0x040fe200078e020d */
[C---:B------:R-:W-:Y:S01]  /*0960*/  ISETP.GT.U32.AND P1, PT, R29.reuse, R12, PT ;  /* 0x0000000c1d00720c */ /* 0x040fe20003f24070 */
[----:B------:R-:W-:Y:S01]  /*0970*/  IMAD R9, R29, R0, R15 ;  /* 0x000000001d097224 */ /* 0x000fe200078e020f */
[----:B------:R-:W-:-:S02]  /*0980*/  SHF.R.U32.HI R3, RZ, 0x5, R40 ;  /* 0x00000005ff037819 */ /* 0x000fc40000011628 */
[----:B------:R-:W-:Y:S02]  /*0990*/  ISETP.GT.U32.AND P5, PT, R29, R10, PT ;  /* 0x0000000a1d00720c */ /* 0x000fe40003fa4070 */
[----:B------:R-:W-:Y:S02]  /*09a0*/  SGXT.U32 R3, R3, 0x3 ;  /* 0x000000030303781a */ /* 0x000fe40000000000 */
[----:B------:R-:W-:Y:S02]  /*09b0*/  @!P4 IADD3 R5, R5, -R29, RZ ;  /* 0x8000001d0505c210 */ /* 0x000fe40007ffe0ff */
[C---:B------:R-:W-:Y:S02]  /*09c0*/  ISETP.GT.U32.AND P4, PT, R29.reuse, R9, PT ;  /* 0x000000091d00720c */ /* 0x040fe40003f84070 */
[----:B------:R-:W-:Y:S02]  /*09d0*/  LOP3.LUT R13, R6, 0x70, R11, 0xfe, !PT ;  /* 0x00000070060d7812 */ /* 0x000fe400078efe0b */
[----:B------:R-:W-:-:S02]  /*09e0*/  ISETP.GT.U32.AND P2, PT, R29, R8, PT ;  /* 0x000000081d00720c */ /* 0x000fc40003f44070 */
[----:B------:R-:W-:Y:S02]  /*09f0*/  @!P1 IADD3 R12, R12, -R29, RZ ;  /* 0x8000001d0c0c9210 */ /* 0x000fe40007ffe0ff */
[----:B------:R-:W-:Y:S02]  /*0a00*/  ISETP.GT.U32.AND P1, PT, R29, R7, PT ;  /* 0x000000071d00720c */ /* 0x000fe40003f24070 */
[----:B------:R-:W-:Y:S02]  /*0a10*/  LOP3.LUT R0, R6, R3, RZ, 0xfc, !PT ;  /* 0x0000000306007212 */ /* 0x000fe400078efcff */
[----:B------:R-:W-:Y:S02]  /*0a20*/  IABS R6, R13 ;  /* 0x0000000d00067213 */ /* 0x000fe40000000000 */
[-C--:B------:R-:W-:Y:S02]  /*0a30*/  @!P4 IADD3 R9, R9, -R29.reuse, RZ ;  /* 0x8000001d0909c210 */ /* 0x080fe40007ffe0ff */
[----:B------:R-:W-:Y:S01]  /*0a40*/  @!P5 IADD3 R10, R10, -R29, RZ ;  /* 0x8000001d0a0ad210 */ /* 0x000fe20007ffe0ff */
[----:B------:R-:W-:Y:S01]  /*0a50*/  IMAD.HI.U32 R2, R2, R6, RZ ;  /* 0x0000000602027227 */ /* 0x000fe200078e00ff */
[----:B------:R-:W-:-:S02]  /*0a60*/  ISETP.GT.U32.AND P4, PT, R29, R9, PT ;  /* 0x000000091d00720c */ /* 0x000fc40003f84070 */
[C---:B------:R-:W-:Y:S02]  /*0a70*/  ISETP.GT.U32.AND P3, PT, R29.reuse, R4, PT ;  /* 0x000000041d00720c */ /* 0x040fe40003f64070 */
[----:B------:R-:W-:Y:S02]  /*0a80*/  @!P2 IADD3 R8, R8, -R29, RZ ;  /* 0x8000001d0808a210 */ /* 0x000fe40007ffe0ff */
[----:B------:R-:W-:Y:S02]  /*0a90*/  IADD3 R3, -R2, RZ, RZ ;  /* 0x000000ff02037210 */ /* 0x000fe40007ffe1ff */
[C---:B------:R-:W-:Y:S02]  /*0aa0*/  ISETP.GT.U32.AND P2, PT, R29.reuse, R12, PT ;  /* 0x0000000c1d00720c */ /* 0x040fe40003f44070 */
[C---:B------:R-:W-:Y:S01]  /*0ab0*/  ISETP.GT.U32.AND P6, PT, R29.reuse, R10, PT ;  /* 0x0000000a1d00720c */ /* 0x040fe20003fc4070 */
[----:B------:R-:W-:Y:S01]  /*0ac0*/  IMAD R6, R29, R3, R6 ;  /* 0x000000031d067224 */ /* 0x000fe200078e0206 */
[----:B------:R-:W-:-:S02]  /*0ad0*/  @!P1 IADD3 R7, R7, -R29, RZ ;  /* 0x8000001d07079210 */ /* 0x000fc40007ffe0ff */
[----:B------:R-:W-:Y:S02]  /*0ae0*/  ISETP.GE.AND P0, PT, R17, RZ, PT ;  /* 0x000000ff1100720c */ /* 0x000fe40003f06270 */
[C---:B------:R-:W-:Y:S02]  /*0af0*/  ISETP.GT.U32.AND P5, PT, R29.reuse, R8, PT ;  /* 0x000000081d00720c */ /* 0x040fe40003fa4070 */
[----:B------:R-:W-:Y:S02]  /*0b00*/  ISETP.GT.U32.AND P1, PT, R29, R7, PT ;  /* 0x000000071d00720c */ /* 0x000fe40003f24070 */
[----:B------:R-:W-:Y:S02]  /*0b10*/  @!P4 IADD3 R9, R9, -R29, RZ ;  /* 0x8000001d0909c210 */ /* 0x000fe40007ffe0ff */
[----:B------:R-:W-:Y:S02]  /*0b20*/  ISETP.GT.U32.AND P4, PT, R29, R6, PT ;  /* 0x000000061d00720c */ /* 0x000fe40003f84070 */
[----:B------:R-:W-:-:S02]  /*0b30*/  SHF.L.U32 R2, R16, 0x7, RZ ;  /* 0x0000000710027819 */ /* 0x000fc400000006ff */
[----:B------:R-:W-:Y:S02]  /*0b40*/  SHF.R.S32.HI R16, RZ, 0x18, R16 ;  /* 0x00000018ff107819 */ /* 0x000fe40000011410 */
[-C--:B------:R-:W-:Y:S02]  /*0b50*/  @!P3 IADD3 R4, R4, -R29.reuse, RZ ;  /* 0x8000001d0404b210 */ /* 0x080fe40007ffe0ff */
[----:B------:R-:W-:Y:S02]  /*0b60*/  ISETP.GE.AND P3, PT, R18, RZ, PT ;  /* 0x000000ff1200720c */ /* 0x000fe40003f66270 */
[-C--:B------:R-:W-:Y:S02]  /*0b70*/  @!P2 IADD3 R12, R12, -R29.reuse, RZ ;  /* 0x8000001d0c0ca210 */ /* 0x080fe40007ffe0ff */
[----:B------:R-:W-:Y:S02]  /*0b80*/  @!P6 IADD3 R10, R10, -R29, RZ ;  /* 0x8000001d0a0ae210 */ /* 0x000fe40007ffe0ff */
[----:B------:R-:W-:-:S02]  /*0b90*/  ISETP.GE.AND P2, PT, R21, RZ, PT ;  /* 0x000000ff1500720c */ /* 0x000fc40003f46270 */
[----:B------:R-:W-:Y:S02]  /*0ba0*/  ISETP.GE.AND P6, PT, R20, RZ, PT ;  /* 0x000000ff1400720c */ /* 0x000fe40003fc6270 */
[----:B------:R-:W-:Y:S02]  /*0bb0*/  SGXT R3, R16, 0x1 ;  /* 0x000000011003781a */ /* 0x000fe40000000200 */
[----:B------:R-:W-:Y:S02]  /*0bc0*/  LOP3.LUT R21, R2, 0x20, R11, 0xfe, !PT ;  /* 0x0000002002157812 */ /* 0x000fe400078efe0b */
[----:B------:R-:W-:Y:S02]  /*0bd0*/  @!P5 IADD3 R8, R8, -R29, RZ ;  /* 0x8000001d0808d210 */ /* 0x000fe40007ffe0ff */
[----:B------:R-:W-:Y:S02]  /*0be0*/  @!P0 IADD3 R4, -R4, RZ, RZ ;  /* 0x000000ff04048210 */ /* 0x000fe40007ffe1ff */
[----:B------:R-:W-:-:S02]  /*0bf0*/  LOP3.LUT R20, R2, R11, RZ, 0xfc, !PT ;  /* 0x0000000b02147212 */ /* 0x000fc400078efcff */
[----:B------:R-:W-:Y:S02]  /*0c00*/  ISETP.GE.AND P5, PT, R19, RZ, PT ;  /* 0x000000ff1300720c */ /* 0x000fe40003fa6270 */
[----:B------:R-:W-:Y:S02]  /*0c10*/  ISETP.GE.AND P0, PT, R22, RZ, PT ;  /* 0x000000ff1600720c */ /* 0x000fe40003f06270 */
[----:B------:R-:W-:Y:S02]  /*0c20*/  @!P1 IADD3 R7, R7, -R29, RZ ;  /* 0x8000001d07079210 */ /* 0x000fe40007ffe0ff */
[C-C-:B------:R-:W-:Y:S02]  /*0c30*/  LOP3.LUT R19, R2.reuse, 0x10, R11.reuse, 0xfe, !PT ;  /* 0x0000001002137812 */ /* 0x140fe400078efe0b */
[----:B------:R-:W-:Y:S02]  /*0c40*/  LOP3.LUT R22, R2, 0x30, R11, 0xfe, !PT ;  /* 0x0000003002167812 */ /* 0x000fe400078efe0b */
[----:B------:R-:W-:-:S02]  /*0c50*/  ISETP.GE.AND P1, PT, R13, RZ, PT ;  /* 0x000000ff0d00720c */ /* 0x000fc40003f26270 */
[C---:B------:R-:W-:Y:S02]  /*0c60*/  LEA.HI R15, R3.reuse, R21, RZ, 0x8 ;  /* 0x00000015030f7211 */ /* 0x040fe400078f40ff */
[C---:B------:R-:W-:Y:S02]  /*0c70*/  LEA.HI R13, R3.reuse, R20, RZ, 0x8 ;  /* 0x00000014030d7211 */ /* 0x040fe400078f40ff */
[C---:B------:R-:W-:Y:S02]  /*0c80*/  LEA.HI R14, R3.reuse, R19, RZ, 0x8 ;  /* 0x00000013030e7211 */ /* 0x040fe400078f40ff */
[----:B------:R-:W-:Y:S02]  /*0c90*/  LEA.HI R17, R3, R22, RZ, 0x8 ;  /* 0x0000001603117211 */ /* 0x000fe400078f40ff */
[----:B------:R-:W-:Y:S02]  /*0ca0*/  @!P4 IADD3 R6, R6, -R29, RZ ;  /* 0x8000001d0606c210 */ /* 0x000fe40007ffe0ff */
[----:B------:R-:W-:-:S02]  /*0cb0*/  LOP3.LUT R16, R15, 0xffffff00, RZ, 0xc0, !PT ;  /* 0xffffff000f107812 */ /* 0x000fc400078ec0ff */
[----:B------:R-:W-:Y:S02]  /*0cc0*/  LOP3.LUT R13, R13, 0xffffff00, RZ, 0xc0, !PT ;  /* 0xffffff000d0d7812 */ /* 0x000fe400078ec0ff */
[----:B------:R-:W-:Y:S02]  /*0cd0*/  @!P3 IADD3 R5, -R5, RZ, RZ ;  /* 0x000000ff0505b210 */ /* 0x000fe40007ffe1ff */
[----:B------:R-:W-:Y:S02]  /*0ce0*/  LOP3.LUT R14, R14, 0xffffff00, RZ, 0xc0, !PT ;  /* 0xffffff000e0e7812 */ /* 0x000fe400078ec0ff */
[----:B------:R-:W-:Y:S02]  /*0cf0*/  LOP3.LUT R18, R17, 0xffffff00, RZ, 0xc0, !PT ;  /* 0xffffff0011127812 */ /* 0x000fe400078ec0ff */
[----:B------:R-:W-:Y:S02]  /*0d00*/  ISETP.GT.U32.AND P4, PT, R29, R6, PT ;  /* 0x000000061d00720c */ /* 0x000fe40003f84070 */
[----:B------:R-:W-:-:S02]  /*0d10*/  ISETP.GE.AND P3, PT, R23, RZ, PT ;  /* 0x000000ff1700720c */ /* 0x000fc40003f66270 */
[----:B------:R-:W-:Y:S02]  /*0d20*/  IADD3 R17, R21, -R16, RZ ;  /* 0x8000001015117210 */ /* 0x000fe40007ffe0ff */
[----:B------:R-:W-:Y:S02]  /*0d30*/  IADD3 R13, R20, -R13, RZ ;  /* 0x8000000d140d7210 */ /* 0x000fe40007ffe0ff */
[C-C-:B------:R-:W-:Y:S01]  /*0d40*/  LOP3.LUT R21, R2.reuse, 0x40, R11.reuse, 0xfe, !PT ;  /* 0x0000004002157812 */ /* 0x140fe200078efe0b */
[--C-:B------:R-:W-:Y:S01]  /*0d50*/  IMAD R17, R17, 0x238, R52.reuse ;  /* 0x0000023811117824 */ /* 0x100fe200078e0234 */
[C-C-:B------:R-:W-:Y:S01]  /*0d60*/  LOP3.LUT R23, R2.reuse, 0x50, R11.reuse, 0xfe, !PT ;  /* 0x0000005002177812 */ /* 0x140fe200078efe0b */
[----:B------:R-:W-:Y:S01]  /*0d70*/  IMAD R13, R13, 0x238, R52 ;  /* 0x000002380d0d7824 */ /* 0x000fe200078e0234 */
[C-C-:B------:R-:W-:Y:S01]  /*0d80*/  LOP3.LUT R25, R2.reuse, 0x60, R11.reuse, 0xfe, !PT ;  /* 0x0000006002197812 */ /* 0x140fe200078efe0b */
[----:B------:R-:W-:Y:S01]  /*0d90*/  IMAD.WIDE R38, R17, R32, c[0x0][0x168] ;  /* 0x00005a0011267625 */ /* 0x000fe200078e0220 */
[----:B------:R-:W-:-:S02]  /*0da0*/  LOP3.LUT R20, R2, 0x70, R11, 0xfe, !PT ;  /* 0x0000007002147812 */ /* 0x000fc400078efe0b */
[----:B------:R-:W-:Y:S01]  /*0db0*/  IADD3 R15, R19, -R14, RZ ;  /* 0x8000000e130f7210 */ /* 0x000fe20007ffe0ff */
[----:B------:R-:W-:Y:S01]  /*0dc0*/  IMAD.WIDE R34, R13, R32, c[0x0][0x168] ;  /* 0x00005a000d227625 */ /* 0x000fe200078e0220 */
[----:B------:R-:W-:Y:S02]  /*0dd0*/  IADD3 R19, R22, -R18, RZ ;  /* 0x8000001216137210 */ /* 0x000fe40007ffe0ff */
[----:B------:R-:W-:Y:S01]  /*0de0*/  LEA.HI R14, R3, R21, RZ, 0x8 ;  /* 0x00000015030e7211 */ /* 0x000fe200078f40ff */
[--C-:B------:R-:W-:Y:S01]  /*0df0*/  IMAD R15, R15, 0x238, R52.reuse ;  /* 0x000002380f0f7824 */ /* 0x100fe200078e0234 */
[----:B------:R-:W-:Y:S01]  /*0e00*/  LEA.HI R16, R3, R23, RZ, 0x8 ;  /* 0x0000001703107211 */ /* 0x000fe200078f40ff */
[----:B------:R-:W-:Y:S01]  /*0e10*/  IMAD R19, R19, 0x238, R52 ;  /* 0x0000023813137824 */ /* 0x000fe200078e0234 */
[----:B------:R-:W-:Y:S01]  /*0e20*/  LEA.HI R18, R3, R25, RZ, 0x8 ;  /* 0x0000001903127211 */ /* 0x000fe200078f40ff */
[----:B------:R-:W-:Y:S01]  /*0e30*/  IMAD.WIDE R36, R15, R32, c[0x0][0x168] ;  /* 0x00005a000f247625 */ /* 0x000fe200078e0220 */
[----:B------:R-:W-:-:S02]  /*0e40*/  LEA.HI R3, R3, R20, RZ, 0x8 ;  /* 0x0000001403037211 */ /* 0x000fc400078f40ff */
[----:B------:R-:W-:Y:S01]  /*0e50*/  @!P4 IADD3 R6, R6, -R29, RZ ;  /* 0x8000001d0606c210 */ /* 0x000fe20007ffe0ff */
[----:B------:R-:W-:Y:S01]  /*0e60*/  IMAD.WIDE R42, R19, R32, c[0x0][0x168] ;  /* 0x00005a00132a7625 */ /* 0x000fe200078e0220 */
[----:B------:R-:W-:Y:S02]  /*0e70*/  LOP3.LUT R3, R3, 0xffffff00, RZ, 0xc0, !PT ;  /* 0xffffff0003037812 */ /* 0x000fe400078ec0ff */
[----:B------:R-:W-:Y:S02]  /*0e80*/  LOP3.LUT R14, R14, 0xffffff00, RZ, 0xc0, !PT ;  /* 0xffffff000e0e7812 */ /* 0x000fe400078ec0ff */
[----:B------:R-:W-:Y:S02]  /*0e90*/  IADD3 R27, R20, -R3, RZ ;  /* 0x80000003141b7210 */ /* 0x000fe40007ffe0ff */
[----:B------:R-:W-:Y:S02]  /*0ea0*/  ISETP.NE.AND P4, PT, RZ, c[0x0][0x178], PT ;  /* 0x00005e00ff007a0c */ /* 0x000fe40003f85270 */
[----:B------:R-:W-:Y:S01]  /*0eb0*/  LOP3.LUT R3, RZ, c[0x0][0x178], RZ, 0x33, !PT ;  /* 0x00005e00ff037a12 */ /* 0x000fe200078e33ff */
[----:B------:R-:W-:Y:S01]  /*0ec0*/  IMAD R27, R27, 0x238, R52 ;  /* 0x000002381b1b7824 */ /* 0x000fe200078e0234 */
[----:B------:R-:W-:-:S02]  /*0ed0*/  @!P3 IADD3 R9, -R9, RZ, RZ ;  /* 0x000000ff0909b210 */ /* 0x000fc40007ffe1ff */
[----:B------:R-:W-:Y:S01]  /*0ee0*/  LOP3.LUT R16, R16, 0xffffff00, RZ, 0xc0, !PT ;  /* 0xffffff0010107812 */ /* 0x000fe200078ec0ff */
[----:B------:R-:W-:Y:S01]  /*0ef0*/  IMAD.WIDE R50, R27, R32, c[0x0][0x168] ;  /* 0x00005a001b327625 */ /* 0x000fe200078e0220 */
[----:B------:R-:W-:Y:S02]  /*0f00*/  @!P5 IADD3 R8, -R8, RZ, RZ ;  /* 0x000000ff0808d210 */ /* 0x000fe40007ffe1ff */
[----:B------:R-:W-:Y:S02]  /*0f10*/  @!P6 IADD3 R10, -R10, RZ, RZ ;  /* 0x000000ff0a0ae210 */ /* 0x000fe40007ffe1ff */
[----:B------:R-:W-:Y:S02]  /*0f20*/  @!P2 IADD3 R12, -R12, RZ, RZ ;  /* 0x000000ff0c0ca210 */ /* 0x000fe40007ffe1ff */
[----:B------:R-:W-:Y:S02]  /*0f30*/  @!P0 IADD3 R7, -R7, RZ, RZ ;  /* 0x000000ff07078210 */ /* 0x000fe40007ffe1ff */
[----:B------:R-:W-:-:S02]  /*0f40*/  @!P1 IADD3 R6, -R6, RZ, RZ ;  /* 0x000000ff06069210 */ /* 0x000fc40007ffe1ff */
[----:B------:R-:W-:Y:S02]  /*0f50*/  LOP3.LUT R18, R18, 0xffffff00, RZ, 0xc0, !PT ;  /* 0xffffff0012127812 */ /* 0x000fe400078ec0ff */
[----:B------:R-:W-:Y:S02]  /*0f60*/  IADD3 R21, R21, -R14, RZ ;  /* 0x8000000e15157210 */ /* 0x000fe40007ffe0ff */
[C---:B------:R-:W-:Y:S02]  /*0f70*/  SEL R29, R3.reuse, R4, !P4 ;  /* 0x00000004031d7207 */ /* 0x040fe40006000000 */
[----:B------:R-:W-:Y:S01]  /*0f80*/  SEL R57, R3, R9, !P4 ;  /* 0x0000000903397207 */ /* 0x000fe20006000000 */
[----:B------:R-:W-:Y:S01]  /*0f90*/  IMAD R21, R21, 0x238, R52 ;  /* 0x0000023815157824 */ /* 0x000fe200078e0234 */
[----:B------:R-:W-:Y:S02]  /*0fa0*/  IADD3 R23, R23, -R16, RZ ;  /* 0x8000001017177210 */ /* 0x000fe40007ffe0ff */
[----:B------:R-:W-:Y:S01]  /*0fb0*/  SEL R31, R3, R5, !P4 ;  /* 0x00000005031f7207 */ /* 0x000fe20006000000 */
[----:B------:R-:W-:Y:S01]  /*0fc0*/  IMAD.WIDE R44, R21, R32, c[0x0][0x168] ;  /* 0x00005a00152c7625 */ /* 0x000fe200078e0220 */
[----:B------:R-:W-:-:S02]  /*0fd0*/  SEL R33, R3, R8, !P4 ;  /* 0x0000000803217207 */ /* 0x000fc40006000000 */
[----:B------:R-:W-:Y:S01]  /*0fe0*/  SEL R41, R3, R10, !P4 ;  /* 0x0000000a03297207 */ /* 0x000fe20006000000 */
[--C-:B------:R-:W-:Y:S01]  /*0ff0*/  IMAD R23, R23, 0x238, R52.reuse ;  /* 0x0000023817177824 */ /* 0x100fe200078e0234 */
[----:B------:R-:W-:Y:S01]  /*1000*/  SEL R53, R3, R12, !P4 ;  /* 0x0000000c03357207 */ /* 0x000fe20006000000 */
[--C-:B------:R-:W-:Y:S01]  /*1010*/  IMAD R20, R31, 0x238, R52.reuse ;  /* 0x000002381f147824 */ /* 0x100fe200078e0234 */
[----:B------:R-:W-:Y:S01]  /*1020*/  SEL R55, R3, R7, !P4 ;  /* 0x0000000703377207 */ /* 0x000fe20006000000 */
[--C-:B------:R-:W-:Y:S01]  /*1030*/  IMAD R22, R33, 0x238, R52.reuse ;  /* 0x0000023821167824 */ /* 0x100fe200078e0234 */
[----:B------:R-:W-:Y:S01]  /*1040*/  SEL R9, R3, R6, !P4 ;  /* 0x0000000603097207 */ /* 0x000fe20006000000 */
[--C-:B------:R-:W-:Y:S01]  /*1050*/  IMAD R24, R41, 0x238, R52.reuse ;  /* 0x0000023829187824 */ /* 0x100fe200078e0234 */
[----:B------:R-:W-:Y:S01]  /*1060*/  IADD3 R25, R25, -R18, RZ ;  /* 0x8000001219197210 */ /* 0x000fe20007ffe0ff */
[--C-:B------:R-:W-:Y:S01]  /*1070*/  IMAD R18, R29, 0x238, R52.reuse ;  /* 0x000002381d127824 */ /* 0x100fe200078e0234 */
[----:B------:R-:W-:Y:S01]  /*1080*/  LOP3.LUT R3, R11, 0x10, RZ, 0xfc, !PT ;  /* 0x000000100b037812 */ /* 0x000fe200078efcff */
[--C-:B------:R-:W-:Y:S01]  /*1090*/  IMAD R26, R53, 0x238, R52.reuse ;  /* 0x00000238351a7824 */ /* 0x100fe200078e0234 */
[----:B------:R-:W-:Y:S01]  /*10a0*/  LOP3.LUT R4, R11, 0x20, RZ, 0xfc, !PT ;  /* 0x000000200b047812 */ /* 0x000fe200078efcff */
[----:B------:R-:W-:Y:S01]  /*10b0*/  IMAD R25, R25, 0x238, R52 ;  /* 0x0000023819197824 */ /* 0x000fe200078e0234 */
[C---:B------:R-:W-:Y:S01]  /*10c0*/  LOP3.LUT R5, R11.reuse, 0x30, RZ, 0xfc, !PT ;  /* 0x000000300b057812 */ /* 0x040fe200078efcff */
[----:B------:R-:W-:Y:S01]  /*10d0*/  IMAD.WIDE R18, R18, R32, c[0x0][0x160] ;  /* 0x0000580012127625 */ /* 0x000fe200078e0220 */
[----:B------:R-:W-:-:S02]  /*10e0*/  LOP3.LUT R6, R11, 0x40, RZ, 0xfc, !PT ;  /* 0x000000400b067812 */ /* 0x000fc400078efcff */
[----:B------:R-:W-:Y:S01]  /*10f0*/  LEA R141, R11, R52, 0x6 ;  /* 0x000000340b8d7211 */ /* 0x000fe200078e30ff */
[----:B------:R-:W-:Y:S01]  /*1100*/  IMAD.WIDE R46, R23, R32, c[0x0][0x168] ;  /* 0x00005a00172e7625 */ /* 0x000fe200078e0220 */
[----:B------:R-:W-:Y:S02]  /*1110*/  LOP3.LUT R7, R11, 0x50, RZ, 0xfc, !PT ;  /* 0x000000500b077812 */ /* 0x000fe400078efcff */
[----:B------:R-:W-:Y:S01]  /*1120*/  LEA R3, R3, R52, 0x6 ;  /* 0x0000003403037211 */ /* 0x000fe200078e30ff */
[----:B------:R-:W-:Y:S01]  /*1130*/  IMAD R28, R55, 0x238, R52 ;  /* 0x00000238371c7824 */ /* 0x000fe200078e0234 */
[C---:B------:R-:W-:Y:S01]  /*1140*/  LOP3.LUT R8, R11.reuse, 0x60, RZ, 0xfc, !PT ;  /* 0x000000600b087812 */ /* 0x040fe200078efcff */
[----:B------:R-:W-:Y:S01]  /*1150*/  IMAD.WIDE R20, R20, R32, c[0x0][0x160] ;  /* 0x0000580014147625 */ /* 0x000fe200078e0220 */
[----:B------:R-:W-:Y:S02]  /*1160*/  LEA R4, R4, R52, 0x6 ;  /* 0x0000003404047211 */ /* 0x000fe400078e30ff */
[----:B------:R-:W-:Y:S01]  /*1170*/  LOP3.LUT R11, R11, 0x70, RZ, 0xfc, !PT ;  /* 0x000000700b0b7812 */ /* 0x000fe200078efcff */
[----:B------:R-:W-:Y:S01]  /*1180*/  IMAD.WIDE R48, R25, R32, c[0x0][0x168] ;  /* 0x00005a0019307625 */ /* 0x000fe200078e0220 */
[----:B------:R-:W-:-:S02]  /*1190*/  LEA R5, R5, R52, 0x6 ;  /* 0x0000003405057211 */ /* 0x000fc400078e30ff */
[----:B------:R-:W-:Y:S01]  /*11a0*/  LEA R6, R6, R52, 0x6 ;  /* 0x0000003406067211 */ /* 0x000fe200078e30ff */
[--C-:B------:R-:W-:Y:S01]  /*11b0*/  IMAD R30, R57, 0x238, R52.reuse ;  /* 0x00000238391e7824 */ /* 0x100fe200078e0234 */
[----:B------:R-:W-:Y:S01]  /*11c0*/  SHF.L.U32 R141, R141, 0x2, RZ ;  /* 0x000000028d8d7819 */ /* 0x000fe200000006ff */
[----:B------:R-:W-:Y:S01]  /*11d0*/  IMAD.WIDE R22, R22, R32, c[0x0][0x160] ;  /* 0x0000580016167625 */ /* 0x000fe200078e0220 */
[-C--:B------:R-:W-:Y:S01]  /*11e0*/  LEA R7, R7, R52.reuse, 0x6 ;  /* 0x0000003407077211 */ /* 0x080fe200078e30ff */
[----:B------:R-:W-:Y:S01]  /*11f0*/  CS2R R56, SRZ ;  /* 0x0000000000387805 */ /* 0x000fe2000001ff00 */
[----:B------:R-:W-:Y:S01]  /*1200*/  SHF.L.U32 R139, R3, 0x2, RZ ;  /* 0x00000002038b7819 */ /* 0x000fe200000006ff */
[----:B------:R-:W-:Y:S01]  /*1210*/  IMAD R9, R9, 0x238, R52 ;  /* 0x0000023809097824 */ /* 0x000fe200078e0234 */
[----:B------:R-:W-:Y:S01]  /*1220*/  LEA R8, R8, R52, 0x6 ;  /* 0x0000003408087211 */ /* 0x000fe200078e30ff */
[----:B------:R-:W-:Y:S01]  /*1230*/  IMAD.WIDE R24, R24, R32, c[0x0][0x160] ;  /* 0x0000580018187625 */ /* 0x000fe200078e0220 */
[----:B------:R-:W-:Y:S01]  /*1240*/  SHF.L.U32 R137, R4, 0x2, RZ ;  /* 0x0000000204897819 */ /* 0x000fe200000006ff */
[----:B------:R1:W-:Y:S01]  /*1250*/  LDGSTS.E.BYPASS.128 [R141], [R18.64] ;  /* 0x00000000128d7fae */ /* 0x0003e2000b901c48 */
[----:B------:R-:W-:Y:S01]  /*1260*/  LEA R11, R11, R52, 0x6 ;  /* 0x000000340b0b7211 */ /* 0x000fe200078e30ff */
[-C--:B------:R-:W-:Y:S01]  /*1270*/  IMAD.WIDE R26, R26, R32.reuse, c[0x0][0x160] ;  /* 0x000058001a1a7625 */ /* 0x080fe200078e0220 */
[----:B------:R-:W-:Y:S01]  /*1280*/  SHF.L.U32 R3, R5, 0x2, RZ ;  /* 0x0000000205037819 */ /* 0x000fe200000006ff */
[----:B------:R2:W-:Y:S01]  /*1290*/  LDGSTS.E.BYPASS.128 [R139], [R20.64] ;  /* 0x00000000148b7fae */ /* 0x0005e2000b901c48 */
[----:B------:R-:W-:Y:S01]  /*12a0*/  SHF.L.U32 R4, R6, 0x2, RZ ;  /* 0x0000000206047819 */ /* 0x000fe200000006ff */
[-C--:B------:R-:W-:Y:S01]  /*12b0*/  IMAD.WIDE R28, R28, R32.reuse, c[0x0][0x160] ;  /* 0x000058001c1c7625 */ /* 0x080fe200078e0220 */
[----:B------:R-:W-:Y:S01]  /*12c0*/  SHF.L.U32 R5, R7, 0x2, RZ ;  /* 0x0000000207057819 */ /* 0x000fe200000006ff */
[----:B------:R3:W-:Y:S01]  /*12d0*/  LDGSTS.E.BYPASS.128 [R137], [R22.64] ;  /* 0x0000000016897fae */ /* 0x0007e2000b901c48 */
[----:B------:R-:W-:Y:S01]  /*12e0*/  SHF.L.U32 R6, R8, 0x2, RZ ;  /* 0x0000000208067819 */ /* 0x000fe200000006ff */
[-C--:B------:R-:W-:Y:S01]  /*12f0*/  IMAD.WIDE R30, R30, R32.reuse, c[0x0][0x160] ;  /* 0x000058001e1e7625 */ /* 0x080fe200078e0220 */
[----:B------:R-:W-:Y:S01]  /*1300*/  SHF.L.U32 R7, R11, 0x2, RZ ;  /* 0x000000020b077819 */ /* 0x000fe200000006ff */
[----:B------:R4:W-:Y:S01]  /*1310*/  LDGSTS.E.BYPASS.128 [R3], [R24.64] ;  /* 0x0000000018037fae */ /* 0x0009e2000b901c48 */
[----:B------:R-:W-:Y:S01]  /*1320*/  IADD3 R8, P1, R18, 0x400, RZ ;  /* 0x0000040012087810 */ /* 0x000fe20007f3e0ff */
[----:B------:R-:W-:Y:S01]  /*1330*/  IMAD.WIDE R32, R9, R32, c[0x0][0x160] ;  /* 0x0000580009207625 */ /* 0x000fe200078e0220 */
[----:B------:R-:W-:Y:S01]  /*1340*/  IADD3 R9, P0, R20, 0x400, RZ ;  /* 0x0000040014097810 */ /* 0x000fe20007f1e0ff */
[----:B------:R1:W-:Y:S01]  /*1350*/  LDGSTS.E.BYPASS.128 [R4], [R26.64] ;  /* 0x000000001a047fae */ /* 0x0003e2000b901c48 */
[----:B------:R-:W-:-:S02]  /*1360*/  IADD3.X R10, RZ, R19, RZ, P1, !PT ;  /* 0x00000013ff0a7210 */ /* 0x000fc40000ffe4ff */
[----:B------:R-:W-:Y:S01]  /*1370*/  IADD3.X R12, RZ, R21, RZ, P0, !PT ;  /* 0x00000015ff0c7210 */ /* 0x000fe200007fe4ff */
[----:B------:R1:W-:Y:S01]  /*1380*/  LDGSTS.E.BYPASS.128 [R5], [R28.64] ;  /* 0x000000001c057fae */ /* 0x0003e2000b901c48 */
[----:B------:R-:W-:Y:S02]  /*1390*/  IADD3 R11, P1, R22, 0x400, RZ ;  /* 0x00000400160b7810 */ /* 0x000fe40007f3e0ff */
[----:B------:R-:W-:Y:S01]  /*13a0*/  IADD3 R13, P0, R24, 0x400, RZ ;  /* 0x00000400180d7810 */ /* 0x000fe20007f1e0ff */
[----:B------:R1:W-:Y:S01]  /*13b0*/  LDGSTS.E.BYPASS.128 [R6], [R30.64] ;  /* 0x000000001e067fae */ /* 0x0003e2000b901c48 */
[----:B------:R-:W-:Y:S02]  /*13c0*/  IADD3.X R14, RZ, R23, RZ, P1, !PT ;  /* 0x00000017ff0e7210 */ /* 0x000fe40000ffe4ff */
[----:B------:R-:W-:Y:S01]  /*13d0*/  IADD3.X R16, RZ, R25, RZ, P0, !PT ;  /* 0x00000019ff107210 */ /* 0x000fe200007fe4ff */
[----:B------:R1:W-:Y:S01]  /*13e0*/  LDGSTS.E.BYPASS.128 [R7], [R32.64] ;  /* 0x0000000020077fae */ /* 0x0003e2000b901c48 */
[----:B------:R-:W-:-:S02]  /*13f0*/  IADD3 R15, P1, R26, 0x400, RZ ;  /* 0x000004001a0f7810 */ /* 0x000fc40007f3e0ff */
[----:B------:R-:W-:Y:S01]  /*1400*/  IADD3 R17, P0, R28, 0x400, RZ ;  /* 0x000004001c117810 */ /* 0x000fe20007f1e0ff */
[----:B------:R-:W0:Y:S04]  /*1410*/  LDGDEPBAR ;  /* 0x00000000000079af */ /* 0x000e280000000000 */
[----:B------:R1:W-:Y:S04]  /*1420*/  LDGSTS.E.BYPASS.128 [R141+0x20000], [R34.64] ;  /* 0x20000000228d7fae */ /* 0x0003e8000b901c48 */
[----:B------:R1:W-:Y:S04]  /*1430*/  LDGSTS.E.BYPASS.128 [R139+0x20000], [R36.64] ;  /* 0x20000000248b7fae */ /* 0x0003e8000b901c48 */
[----:B------:R1:W-:Y:S04]  /*1440*/  LDGSTS.E.BYPASS.128 [R137+0x20000], [R38.64] ;  /* 0x2000000026897fae */ /* 0x0003e8000b901c48 */
[----:B------:R1:W-:Y:S04]  /*1450*/  LDGSTS.E.BYPASS.128 [R3+0x20000], [R42.64] ;  /* 0x200000002a037fae */ /* 0x0003e8000b901c48 */
[----:B------:R1:W-:Y:S04]  /*1460*/  LDGSTS.E.BYPASS.128 [R4+0x20000], [R44.64] ;  /* 0x200000002c047fae */ /* 0x0003e8000b901c48 */
[----:B------:R1:W-:Y:S04]  /*1470*/  LDGSTS.E.BYPASS.128 [R5+0x20000], [R46.64] ;  /* 0x200000002e057fae */ /* 0x0003e8000b901c48 */
[----:B------:R1:W-:Y:S04]  /*1480*/  LDGSTS.E.BYPASS.128 [R6+0x20000], [R48.64] ;  /* 0x2000000030067fae */ /* 0x0003e8000b901c48 */
[----:B------:R1:W-:Y:S04]  /*1490*/  LDGSTS.E.BYPASS.128 [R7+0x20000], [R50.64] ;  /* 0x2000000032077fae */ /* 0x0003e8000b901c48 */
[----:B------:R-:W0:Y:S04]  /*14a0*/  LDGDEPBAR ;  /* 0x00000000000079af */ /* 0x000e280000000000 */
[----:B------:R-:W-:Y:S06]  /*14b0*/  BAR.SYNC 0x0 ;  /* 0x0000000000007b1d */ /* 0x000fec0000000000 */
[----:B------:R-:W-:Y:S01]  /*14c0*/  @!PT LDS RZ, [RZ] ;  /* 0x00000000fffff984 */ /* 0x000fe20000000800 */
[----:B------:R-:W-:Y:S01]  /*14d0*/  @!PT LDS RZ, [RZ] ;  /* 0x00000000fffff984 */ /* 0x000fe20000000800 */
[----:B------:R-:W-:Y:S01]  /*14e0*/  @!PT LDS RZ, [RZ] ;  /* 0x00000000fffff984 */ /* 0x000fe20000000800 */
[----:B------:R1:W-:Y:S04]  /*14f0*/  LDGSTS.E.BYPASS.128 [R141+0x8000], [R18.64+0x100] ;  /* 0x08000100128d7fae */ /* 0x0003e8000b901c48 */
[----:B------:R2:W-:Y:S04]  /*1500*/  LDGSTS.E.BYPASS.128 [R139+0x8000], [R20.64+0x100] ;  /* 0x08000100148b7fae */ /* 0x0005e8000b901c48 */
[----:B------:R3:W-:Y:S04]  /*1510*/  LDGSTS.E.BYPASS.128 [R137+0x8000], [R22.64+0x100] ;  /* 0x0800010016897fae */ /* 0x0007e8000b901c48 */
[----:B------:R4:W-:Y:S04]  /*1520*/  LDGSTS.E.BYPASS.128 [R3+0x8000], [R24.64+0x100] ;  /* 0x0800010018037fae */ /* 0x0009e8000b901c48 */
[----:B------:R1:W-:Y:S04]  /*1530*/  LDGSTS.E.BYPASS.128 [R4+0x8000], [R26.64+0x100] ;  /* 0x080001001a047fae */ /* 0x0003e8000b901c48 */
[----:B------:R1:W-:Y:S04]  /*1540*/  LDGSTS.E.BYPASS.128 [R5+0x8000], [R28.64+0x100] ;  /* 0x080001001c057fae */ /* 0x0003e8000b901c48 */
[----:B------:R1:W-:Y:S04]  /*1550*/  LDGSTS.E.BYPASS.128 [R6+0x8000], [R30.64+0x100] ;  /* 0x080001001e067fae */ /* 0x0003e8000b901c48 */
[----:B------:R1:W-:Y:S04]  /*1560*/  LDGSTS.E.BYPASS.128 [R7+0x8000], [R32.64+0x100] ;  /* 0x0800010020077fae */ /* 0x0003e8000b901c48 */
[----:B------:R-:W0:Y:S04]  /*1570*/  LDGDEPBAR ;  /* 0x00000000000079af */ /* 0x000e280000000000 */
        /* <DEDUP_REMOVED lines=38> */
[----:B------:R4:W-:Y:S01]  /*17e0*/  LDGSTS.E.BYPASS.128 [R3+0x18000], [R24.64+0x300] ;  /* 0x1800030018037fae */ /* 0x0009e2000b901c48 */
[----:B-1----:R-:W-:-:S02]  /*17f0*/  IADD3.X R18, RZ, R27, RZ, P1, !PT ;  /* 0x0000001bff127210 */ /* 0x002fc40000ffe4ff */
[----:B------:R-:W-:Y:S01]  /*1800*/  IADD3 R19, P1, R30, 0x400, RZ ;  /* 0x000004001e137810 */ /* 0x000fe20007f3e0ff */
[----:B------:R1:W-:Y:S01]  /*1810*/  LDGSTS.E.BYPASS.128 [R4+0x18000], [R26.64+0x300] ;  /* 0x180003001a047fae */ /* 0x0003e2000b901c48 */
[----:B--2---:R-:W-:Y:S02]  /*1820*/  IADD3.X R20, RZ, R29, RZ, P0, !PT ;  /* 0x0000001dff147210 */ /* 0x004fe400007fe4ff */
[----:B------:R-:W-:Y:S01]  /*1830*/  IADD3 R21, P0, R32, 0x400, RZ ;  /* 0x0000040020157810 */ /* 0x000fe20007f1e0ff */
[----:B------:R2:W-:Y:S01]  /*1840*/  LDGSTS.E.BYPASS.128 [R5+0x18000], [R28.64+0x300] ;  /* 0x180003001c057fae */ /* 0x0005e2000b901c48 */
[----:B---3--:R-:W-:Y:S02]  /*1850*/  IADD3.X R22, RZ, R31, RZ, P1, !PT ;  /* 0x0000001fff167210 */ /* 0x008fe40000ffe4ff */
[----:B------:R-:W-:Y:S01]  /*1860*/  IADD3 R23, P1, R34, 0x400, RZ ;  /* 0x0000040022177810 */ /* 0x000fe20007f3e0ff */
[----:B------:R3:W-:Y:S01]  /*1870*/  LDGSTS.E.BYPASS.128 [R6+0x18000], [R30.64+0x300] ;  /* 0x180003001e067fae */ /* 0x0007e2000b901c48 */
[----:B----4-:R-:W-:-:S02]  /*1880*/  IADD3.X R24, RZ, R33, RZ, P0, !PT ;  /* 0x00000021ff187210 */ /* 0x010fc400007fe4ff */
[----:B------:R-:W-:Y:S01]  /*1890*/  IADD3 R25, P0, R36, 0x400, RZ ;  /* 0x0000040024197810 */ /* 0x000fe20007f1e0ff */
[----:B------:R4:W-:Y:S01]  /*18a0*/  LDGSTS.E.BYPASS.128 [R7+0x18000], [R32.64+0x300] ;  /* 0x1800030020077fae */ /* 0x0009e2000b901c48 */
[----:B-1----:R-:W-:Y:S02]  /*18b0*/  IADD3.X R26, RZ, R35, RZ, P1, !PT ;  /* 0x00000023ff1a7210 */ /* 0x002fe40000ffe4ff */
[----:B------:R-:W-:Y:S01]  /*18c0*/  IADD3 R27, P1, R38, 0x400, RZ ;  /* 0x00000400261b7810 */ /* 0x000fe20007f3e0ff */
[----:B------:R-:W0:Y:S01]  /*18d0*/  LDGDEPBAR ;  /* 0x00000000000079af */ /* 0x000e220000000000 */
[----:B--2---:R-:W-:Y:S02]  /*18e0*/  IADD3.X R28, RZ, R37, RZ, P0, !PT ;  /* 0x00000025ff1c7210 */ /* 0x004fe400007fe4ff */
[----:B------:R-:W-:Y:S01]  /*18f0*/  IADD3 R29, P0, R42, 0x400, RZ ;  /* 0x000004002a1d7810 */ /* 0x000fe20007f1e0ff */
[----:B------:R1:W-:Y:S01]  /*1900*/  LDGSTS.E.BYPASS.128 [R141+0x38000], [R34.64+0x300] ;  /* 0x38000300228d7fae */ /* 0x0003e2000b901c48 */
[----:B---3--:R-:W-:-:S02]  /*1910*/  IADD3.X R30, RZ, R39, RZ, P1, !PT ;  /* 0x00000027ff1e7210 */ /* 0x008fc40000ffe4ff */
[----:B------:R-:W-:Y:S01]  /*1920*/  IADD3 R31, P1, R44, 0x400, RZ ;  /* 0x000004002c1f7810 */ /* 0x000fe20007f3e0ff */
[----:B------:R2:W-:Y:S01]  /*1930*/  LDGSTS.E.BYPASS.128 [R139+0x38000], [R36.64+0x300] ;  /* 0x38000300248b7fae */ /* 0x0005e2000b901c48 */
[----:B----4-:R-:W-:Y:S02]  /*1940*/  IADD3.X R32, RZ, R43, RZ, P0, !PT ;  /* 0x0000002bff207210 */ /* 0x010fe400007fe4ff */
[----:B------:R-:W-:Y:S01]  /*1950*/  IADD3 R33, P0, R46, 0x400, RZ ;  /* 0x000004002e217810 */ /* 0x000fe20007f1e0ff */
        /* <DEDUP_REMOVED lines=9> */
[----:B------:R-:W-:Y:S01]  /*19f0*/  IADD3.X R39, RZ, R51, RZ, P0, !PT ;  /* 0x00000033ff277210 */ /* 0x000fe200007fe4ff */
[----:B------:R3:W-:Y:S04]  /*1a00*/  LDGSTS.E.BYPASS.128 [R6+0x38000], [R48.64+0x300] ;  /* 0x3800030030067fae */ /* 0x0007e8000b901c48 */
[----:B------:R4:W-:Y:S01]  /*1a10*/  LDGSTS.E.BYPASS.128 [R7+0x38000], [R50.64+0x300] ;  /* 0x3800030032077fae */ /* 0x0009e2000b901c48 */
[----:B-1----:R-:W-:Y:S01]  /*1a20*/  CS2R R44, SRZ ;  /* 0x00000000002c7805 */ /* 0x002fe2000001ff00 */
[----:B------:R-:W-:-:S02]  /*1a30*/  UMOV UR8, 0x20000 ;  /* 0x0002000000087882 */ /* 0x000fc40000000000 */
[----:B------:R-:W0:Y:S01]  /*1a40*/  LDGDEPBAR ;  /* 0x00000000000079af */ /* 0x000e220000000000 */
[----:B--2---:R-:W-:Y:S01]  /*1a50*/  CS2R R46, SRZ ;  /* 0x00000000002e7805 */ /* 0x004fe2000001ff00 */
[----:B---3--:R-:W-:Y:S01]  /*1a60*/  CS2R R48, SRZ ;  /* 0x0000000000307805 */ /* 0x008fe2000001ff00 */
[----:B----4-:R-:W-:Y:S01]  /*1a70*/  CS2R R50, SRZ ;  /* 0x0000000000327805 */ /* 0x010fe2000001ff00 */
[----:B------:R-:W-:-:S04]  /*1a80*/  DEPBAR.LE SB0, 0x6 ;  /* 0x000081800000791a */ /* 0x000fc80000000000 */
[----:B------:R-:W-:Y:S06]  /*1a90*/  BAR.SYNC 0x0 ;  /* 0x0000000000007b1d */ /* 0x000fec0000000000 */
.L_x_1:
[----:B------:R-:W-:Y:S01]  /*1aa0*/  LEA R138, R133, UR8, 0x8 ;  /* 0x00000008858a7c11 */ /* 0x000fe2000f8e40ff */
[----:B------:R-:W-:Y:S01]  /*1ab0*/  LDS.128 R40, [R134.X4+UR5] ;  /* 0x0000000586287984 */ /* 0x000fe20008004c00 */
[----:B------:R-:W-:Y:S01]  /*1ac0*/  IADD3 R132, R132, 0x1, RZ ;  /* 0x0000000184847810 */ /* 0x000fe20007ffe0ff */
[----:B------:R-:W-:Y:S01]  /*1ad0*/  ULDC.64 UR10, c[0x0][0x118] ;  /* 0x00004600000a7ab9 */ /* 0x000fe20000000a00 */
[----:B------:R-:W-:Y:S01]  /*1ae0*/  IADD3 R136, R136, 0x40, RZ ;  /* 0x0000004088887810 */ /* 0x000fe20007ffe0ff */
[----:B------:R-:W1:Y:S01]  /*1af0*/  LDS.128 R60, [R138] ;  /* 0x000000008a3c7984 */ /* 0x000e620000000c00 */
[----:B------:R-:W-:Y:S02]  /*1b00*/  ISETP.GE.AND P1, PT, R132, 0x4, PT ;  /* 0x000000048400780c */ /* 0x000fe40003f26270 */
[----:B------:R-:W-:Y:S01]  /*1b10*/  ISETP.GE.U32.AND P0, PT, R136, R135, PT ;  /* 0x000000878800720c */ /* 0x000fe20003f06070 */
[----:B------:R-:W2:Y:S04]  /*1b20*/  LDS.128 R52, [R138+0x100] ;  /* 0x000100008a347984 */ /* 0x000ea80000000c00 */
[----:B------:R-:W3:Y:S04]  /*1b30*/  LDS.128 R116, [R138+0x300] ;  /* 0x000300008a747984 */ /* 0x000ee80000000c00 */
[----:B------:R-:W4:Y:S04]  /*1b40*/  LDS.128 R96, [R138+0x200] ;  /* 0x000200008a607984 */ /* 0x000f280000000c00 */
[----:B------:R-:W4:Y:S04]  /*1b50*/  LDS.128 R124, [R134.X4+UR5+0x100] ;  /* 0x00010005867c7984 */ /* 0x000f280008004c00 */
[----:B------:R-:W4:Y:S01]  /*1b60*/  LDS.128 R76, [R134.X4+UR5+0x200] ;  /* 0x00020005864c7984 */ /* 0x000f220008004c00 */
[C---:B-1----:R-:W-:Y:S01]  /*1b70*/  FFMA R140, R40.reuse, R60, R128 ;  /* 0x0000003c288c7223 */ /* 0x042fe20000000080 */
[----:B--2---:R-:W-:-:S03]  /*1b80*/  FFMA R128, R40, R52, R129 ;  /* 0x0000003428807223 */ /* 0x004fc60000000081 */
[C---:B------:R-:W-:Y:S01]  /*1b90*/  FFMA R145, R41.reuse, R61, R140 ;  /* 0x0000003d29917223 */ /* 0x040fe2000000008c */
[C---:B---3--:R-:W-:Y:S01]  /*1ba0*/  FFMA R142, R40.reuse, R116, R131 ;  /* 0x00000074288e7223 */ /* 0x048fe20000000083 */
[C---:B------:R-:W-:Y:S01]  /*1bb0*/  FFMA R147, R41.reuse, R53, R128 ;  /* 0x0000003529937223 */ /* 0x040fe20000000080 */
[----:B----4-:R-:W-:Y:S02]  /*1bc0*/  FFMA R40, R40, R96, R130 ;  /* 0x0000006028287223 */ /* 0x010fe40000000082 */
[C---:B------:R-:W-:Y:S01]  /*1bd0*/  FFMA R143, R41.reuse, R117, R142 ;  /* 0x00000075298f7223 */ /* 0x040fe2000000008e */
[----:B------:R-:W1:Y:S01]  /*1be0*/  LDS.128 R128, [R134.X4+UR5+0x300] ;  /* 0x0003000586807984 */ /* 0x000e620008004c00 */
[C---:B------:R-:W-:Y:S01]  /*1bf0*/  FFMA R140, R42.reuse, R54, R147 ;  /* 0x000000362a8c7223 */ /* 0x040fe20000000093 */
[----:B------:R-:W-:Y:S01]  /*1c00*/  FFMA R41, R41, R97, R40 ;  /* 0x0000006129297223 */ /* 0x000fe20000000028 */
[C---:B------:R-:W-:Y:S01]  /*1c10*/  FFMA R40, R42.reuse, R62, R145 ;  /* 0x0000003e2a287223 */ /* 0x040fe20000000091 */
[----:B------:R-:W-:Y:S01]  /*1c20*/  FFMA R142, R42, R118, R143 ;  /* 0x000000762a8e7223 */ /* 0x000fe2000000008f */
[----:B------:R-:W-:Y:S01]  /*1c30*/  FFMA R106, R124, R96, R106 ;  /* 0x000000607c6a7223 */ /* 0x000fe2000000006a */
[----:B------:R-:W-:Y:S01]  /*1c40*/  FFMA R42, R42, R98, R41 ;  /* 0x000000622a2a7223 */ /* 0x000fe20000000029 */
[C---:B------:R-:W-:Y:S01]  /*1c50*/  FFMA R145, R43.reuse, R63, R40 ;  /* 0x0000003f2b917223 */ /* 0x040fe20000000028 */
[C---:B------:R-:W-:Y:S01]  /*1c60*/  FFMA R40, R124.reuse, R116, R107 ;  /* 0x000000747c287223 */ /* 0x040fe2000000006b */
[C---:B------:R-:W-:Y:S01]  /*1c70*/  FFMA R104, R124.reuse, R60, R104 ;  /* 0x0000003c7c687223 */ /* 0x040fe20000000068 */
[----:B------:R-:W-:Y:S01]  /*1c80*/  FFMA R124, R124, R52, R105 ;  /* 0x000000347c7c7223 */ /* 0x000fe20000000069 */
[C---:B------:R-:W-:Y:S01]  /*1c90*/  FFMA R147, R43.reuse, R119, R142 ;  /* 0x000000772b937223 */ /* 0x040fe2000000008e */
[C---:B------:R-:W-:Y:S01]  /*1ca0*/  FFMA R143, R43.reuse, R55, R140 ;  /* 0x000000372b8f7223 */ /* 0x040fe2000000008c */
[----:B------:R-:W-:Y:S01]  /*1cb0*/  FFMA R149, R43, R99, R42 ;  /* 0x000000632b957223 */ /* 0x000fe2000000002a */
[C---:B------:R-:W-:Y:S01]  /*1cc0*/  FFMA R105, R125.reuse, R117, R40 ;  /* 0x000000757d697223 */ /* 0x040fe20000000028 */
[C---:B------:R-:W-:Y:S01]  /*1cd0*/  FFMA R107, R125.reuse, R97, R106 ;  /* 0x000000617d6b7223 */ /* 0x040fe2000000006a */
[----:B------:R-:W2:Y:S01]  /*1ce0*/  LDS.128 R40, [R134.X4+UR5+0x2000] ;  /* 0x0020000586287984 */ /* 0x000ea20008004c00 */
[C---:B------:R-:W-:Y:S01]  /*1cf0*/  FFMA R151, R125.reuse, R61, R104 ;  /* 0x0000003d7d977223 */ /* 0x040fe20000000068 */
[----:B------:R-:W-:Y:S01]  /*1d00*/  FFMA R125, R125, R53, R124 ;  /* 0x000000357d7d7223 */ /* 0x000fe2000000007c */
[C---:B------:R-:W-:Y:S01]  /*1d10*/  FFMA R94, R76.reuse, R96, R94 ;  /* 0x000000604c5e7223 */ /* 0x040fe2000000005e */
[----:B------:R-:W-:Y:S01]  /*1d20*/  FFMA R92, R76, R60, R92 ;  /* 0x0000003c4c5c7223 */ /* 0x000fe2000000005c */
[C---:B------:R-:W-:Y:S01]  /*1d30*/  FFMA R106, R126.reuse, R98, R107 ;  /* 0x000000627e6a7223 */ /* 0x040fe2000000006b */
[C---:B------:R-:W-:Y:S01]  /*1d40*/  FFMA R104, R126.reuse, R54, R125 ;  /* 0x000000367e687223 */ /* 0x040fe2000000007d */
[----:B------:R-:W-:Y:S01]  /*1d50*/  FFMA R124, R126, R118, R105 ;  /* 0x000000767e7c7223 */ /* 0x000fe20000000069 */
[C---:B------:R-:W-:Y:S01]  /*1d60*/  FFMA R153, R77.reuse, R97, R94 ;  /* 0x000000614d997223 */ /* 0x040fe2000000005e */
[----:B------:R-:W-:Y:S01]  /*1d70*/  FFMA R155, R77, R61, R92 ;  /* 0x0000003d4d9b7223 */ /* 0x000fe2000000005c */
[----:B------:R-:W-:Y:S01]  /*1d80*/  FFMA R107, R127, R55, R104 ;  /* 0x000000377f6b7223 */ /* 0x000fe20000000068 */
[C---:B------:R-:W-:Y:S01]  /*1d90*/  FFMA R104, R76.reuse, R116, R95 ;  /* 0x000000744c687223 */ /* 0x040fe2000000005f */
[----:B------:R-:W-:Y:S01]  /*1da0*/  FFMA R76, R76, R52, R93 ;  /* 0x000000344c4c7223 */ /* 0x000fe2000000005d */
[----:B------:R-:W-:Y:S01]  /*1db0*/  FFMA R126, R126, R62, R151 ;  /* 0x0000003e7e7e7223 */ /* 0x000fe20000000097 */
[----:B------:R-:W3:Y:S01]  /*1dc0*/  LDS.128 R92, [R134.X4+UR5+0x2100] ;  /* 0x00210005865c7984 */ /* 0x000ee20008004c00 */
[C---:B------:R-:W-:Y:S01]  /*1dd0*/  FFMA R151, R77.reuse, R117, R104 ;  /* 0x000000754d977223 */ /* 0x040fe20000000068 */
[----:B------:R-:W-:Y:S01]  /*1de0*/  FFMA R77, R77, R53, R76 ;  /* 0x000000354d4d7223 */ /* 0x000fe2000000004c */
[-C--:B------:R-:W-:Y:S01]  /*1df0*/  FFMA R125, R127, R99.reuse, R106 ;  /* 0x000000637f7d7223 */ /* 0x080fe2000000006a */
[C---:B------:R-:W-:Y:S01]  /*1e00*/  FFMA R104, R78.reuse, R98, R153 ;  /* 0x000000624e687223 */ /* 0x040fe20000000099 */
[C---:B------:R-:W-:Y:S01]  /*1e10*/  FFMA R106, R78.reuse, R118, R151 ;  /* 0x000000764e6a7223 */ /* 0x040fe20000000097 */
[C---:B------:R-:W-:Y:S01]  /*1e20*/  FFMA R76, R78.reuse, R54, R77 ;  /* 0x000000364e4c7223 */ /* 0x040fe2000000004d */
[----:B------:R-:W-:Y:S01]  /*1e30*/  FFMA R78, R78, R62, R155 ;  /* 0x0000003e4e4e7223 */ /* 0x000fe2000000009b */
[C---:B------:R-:W-:Y:S01]  /*1e40*/  FFMA R153, R79.reuse, R99, R104 ;  /* 0x000000634f997223 */ /* 0x040fe20000000068 */
[C---:B------:R-:W-:Y:S01]  /*1e50*/  FFMA R151, R79.reuse, R119, R106 ;  /* 0x000000774f977223 */ /* 0x040fe2000000006a */
[C---:B------:R-:W-:Y:S01]  /*1e60*/  FFMA R155, R79.reuse, R55, R76 ;  /* 0x000000374f9b7223 */ /* 0x040fe2000000004c */
[C---:B-1----:R-:W-:Y:S01]  /*1e70*/  FFMA R76, R128.reuse, R116, R59 ;  /* 0x00000074804c7223 */ /* 0x042fe2000000003b */
[C---:B------:R-:W-:Y:S01]  /*1e80*/  FFMA R58, R128.reuse, R96, R58 ;  /* 0x00000060803a7223 */ /* 0x040fe2000000003a */
[C---:B------:R-:W-:Y:S01]  /*1e90*/  FFMA R56, R128.reuse, R60, R56 ;  /* 0x0000003c80387223 */ /* 0x040fe20000000038 */
[----:B------:R-:W-:Y:S01]  /*1ea0*/  FFMA R128, R128, R52, R57 ;  /* 0x0000003480807223 */ /* 0x000fe20000000039 */
[----:B------:R-:W-:Y:S01]  /*1eb0*/  FFMA R157, R79, R63, R78 ;  /* 0x0000003f4f9d7223 */ /* 0x000fe2000000004e */
[C---:B------:R-:W-:Y:S01]  /*1ec0*/  FFMA R77, R129.reuse, R117, R76 ;  /* 0x00000075814d7223 */ /* 0x040fe2000000004c */
[C---:B------:R-:W-:Y:S01]  /*1ed0*/  FFMA R79, R129.reuse, R97, R58 ;  /* 0x00000061814f7223 */ /* 0x040fe2000000003a */
[C---:B------:R-:W-:Y:S01]  /*1ee0*/  FFMA R159, R129.reuse, R61, R56 ;  /* 0x0000003d819f7223 */ /* 0x040fe20000000038 */
[----:B------:R-:W-:Y:S01]  /*1ef0*/  FFMA R129, R129, R53, R128 ;  /* 0x0000003581817223 */ /* 0x000fe20000000080 */
[----:B------:R-:W1:Y:S01]  /*1f00*/  LDS.128 R56, [R134.X4+UR5+0x2200] ;  /* 0x0022000586387984 */ /* 0x000e620008004c00 */
[C---:B------:R-:W-:Y:S01]  /*1f10*/  FFMA R78, R130.reuse, R98, R79 ;  /* 0x00000062824e7223 */ /* 0x040fe2000000004f */
[C---:B------:R-:W-:Y:S01]  /*1f20*/  FFMA R104, R130.reuse, R118, R77 ;  /* 0x0000007682687223 */ /* 0x040fe2000000004d */
[C---:B------:R-:W-:Y:S01]  /*1f30*/  FFMA R76, R130.reuse, R54, R129 ;  /* 0x00000036824c7223 */ /* 0x040fe20000000081 */
[----:B------:R-:W-:Y:S01]  /*1f40*/  FFMA R130, R130, R62, R159 ;  /* 0x0000003e82827223 */ /* 0x000fe2000000009f */
[C---:B------:R-:W-:Y:S01]  /*1f50*/  FFMA R161, R131.reuse, R99, R78 ;  /* 0x0000006383a17223 */ /* 0x040fe2000000004e */
[C---:B--2---:R-:W-:Y:S01]  /*1f60*/  FFMA R90, R40.reuse, R96, R90 ;  /* 0x00000060285a7223 */ /* 0x044fe2000000005a */
[----:B------:R-:W-:Y:S01]  /*1f70*/  FFMA R129, R131, R55, R76 ;  /* 0x0000003783817223 */ /* 0x000fe2000000004c */
[C---:B------:R-:W-:Y:S01]  /*1f80*/  FFMA R76, R40.reuse, R116, R91 ;  /* 0x00000074284c7223 */ /* 0x040fe2000000005b */
[C---:B------:R-:W-:Y:S01]  /*1f90*/  FFMA R88, R40.reuse, R60, R88 ;  /* 0x0000003c28587223 */ /* 0x040fe20000000058 */
[----:B------:R-:W-:Y:S01]  /*1fa0*/  FFMA R40, R40, R52, R89 ;  /* 0x0000003428287223 */ /* 0x000fe20000000059 */
[C---:B------:R-:W-:Y:S01]  /*1fb0*/  FFMA R91, R41.reuse, R97, R90 ;  /* 0x00000061295b7223 */ /* 0x040fe2000000005a */
[C---:B------:R-:W-:Y:S01]  /*1fc0*/  FFMA R89, R41.reuse, R117, R76 ;  /* 0x0000007529597223 */ /* 0x040fe2000000004c */
[C---:B------:R-:W-:Y:S01]  /*1fd0*/  FFMA R163, R41.reuse, R61, R88 ;  /* 0x0000003d29a37223 */ /* 0x040fe20000000058 */
[----:B------:R-:W-:Y:S01]  /*1fe0*/  FFMA R41, R41, R53, R40 ;  /* 0x0000003529297223 */ /* 0x000fe20000000028 */
[----:B------:R-:W2:Y:S01]  /*1ff0*/  LDS.128 R76, [R134.X4+UR5+0x2300] ;  /* 0x00230005864c7984 */ /* 0x000ea20008004c00 */
[C---:B------:R-:W-:Y:S01]  /*2000*/  FFMA R88, R42.reuse, R98, R91 ;  /* 0x000000622a587223 */ /* 0x040fe2000000005b */
[C---:B------:R-:W-:Y:S01]  /*2010*/  FFMA R90, R42.reuse, R118, R89 ;  /* 0x000000762a5a7223 */ /* 0x040fe20000000059 */
[C---:B------:R-:W-:Y:S01]  /*2020*/  FFMA R40, R42.reuse, R54, R41 ;  /* 0x000000362a287223 */ /* 0x040fe20000000029 */
[----:B------:R-:W-:Y:S01]  /*2030*/  FFMA R42, R42, R62, R163 ;  /* 0x0000003e2a2a7223 */ /* 0x000fe200000000a3 */
[C---:B---3--:R-:W-:Y:S01]  /*2040*/  FFMA R102, R92.reuse, R96, R102 ;  /* 0x000000605c667223 */ /* 0x048fe20000000066 */
        /* <DEDUP_REMOVED lines=9> */
[----:B------:R-:W3:Y:S01]  /*20e0*/  LDS.128 R40, [R134.X4+UR5+0x4000] ;  /* 0x0040000586287984 */ /* 0x000ee20008004c00 */
[C---:B------:R-:W-:Y:S01]  /*20f0*/  FFMA R101, R93.reuse, R61, R100 ;  /* 0x0000003d5d657223 */ /* 0x040fe20000000064 */
[----:B------:R-:W-:Y:S01]  /*2100*/  FFMA R93, R93, R53, R92 ;  /* 0x000000355d5d7223 */ /* 0x000fe2000000005c */
[C---:B------:R-:W-:Y:S01]  /*2110*/  FFMA R90, R94.reuse, R98, R91 ;  /* 0x000000625e5a7223 */ /* 0x040fe2000000005b */
[C---:B------:R-:W-:Y:S01]  /*2120*/  FFMA R92, R94.reuse, R118, R89 ;  /* 0x000000765e5c7223 */ /* 0x040fe20000000059 */
[----:B------:R-:W-:Y:S01]  /*2130*/  FFMA R105, R127, R119, R124 ;  /* 0x000000777f697223 */ /* 0x000fe2000000007c */
[C---:B------:R-:W-:Y:S01]  /*2140*/  FFMA R88, R94.reuse, R54, R93 ;  /* 0x000000365e587223 */ /* 0x040fe2000000005d */
[C---:B------:R-:W-:Y:S01]  /*2150*/  FFMA R93, R95.reuse, R99, R90 ;  /* 0x000000635f5d7223 */ /* 0x040fe2000000005a */
[----:B------:R-:W-:Y:S01]  /*2160*/  FFMA R94, R94, R62, R101 ;  /* 0x0000003e5e5e7223 */ /* 0x000fe20000000065 */
[C---:B------:R-:W-:Y:S01]  /*2170*/  FFMA R101, R95.reuse, R119, R92 ;  /* 0x000000775f657223 */ /* 0x040fe2000000005c */
[----:B------:R-:W-:Y:S01]  /*2180*/  FFMA R103, R95, R55, R88 ;  /* 0x000000375f677223 */ /* 0x000fe20000000058 */
[C---:B-1----:R-:W-:Y:S01]  /*2190*/  FFMA R88, R56.reuse, R116, R115 ;  /* 0x0000007438587223 */ /* 0x042fe20000000073 */
[C---:B------:R-:W-:Y:S01]  /*21a0*/  FFMA R114, R56.reuse, R96, R114 ;  /* 0x0000006038727223 */ /* 0x040fe20000000072 */
[C---:B------:R-:W-:Y:S01]  /*21b0*/  FFMA R112, R56.reuse, R60, R112 ;  /* 0x0000003c38707223 */ /* 0x040fe20000000070 */
[----:B------:R-:W-:Y:S01]  /*21c0*/  FFMA R56, R56, R52, R113 ;  /* 0x0000003438387223 */ /* 0x000fe20000000071 */
[C---:B------:R-:W-:Y:S01]  /*21d0*/  FFMA R113, R57.reuse, R117, R88 ;  /* 0x0000007539717223 */ /* 0x040fe20000000058 */
[C---:B------:R-:W-:Y:S01]  /*21e0*/  FFMA R115, R57.reuse, R97, R114 ;  /* 0x0000006139737223 */ /* 0x040fe20000000072 */
[C---:B------:R-:W-:Y:S01]  /*21f0*/  FFMA R171, R57.reuse, R61, R112 ;  /* 0x0000003d39ab7223 */ /* 0x040fe20000000070 */
[----:B------:R-:W-:Y:S01]  /*2200*/  FFMA R57, R57, R53, R56 ;  /* 0x0000003539397223 */ /* 0x000fe20000000038 */
[----:B------:R-:W1:Y:S01]  /*2210*/  LDS.128 R88, [R134.X4+UR5+0x4100] ;  /* 0x0041000586587984 */ /* 0x000e620008004c00 */
[----:B------:R-:W-:Y:S01]  /*2220*/  FFMA R95, R95, R63, R94 ;  /* 0x0000003f5f5f7223 */ /* 0x000fe2000000005e */
[C---:B------:R-:W-:Y:S01]  /*2230*/  FFMA R92, R58.reuse, R98, R115 ;  /* 0x000000623a5c7223 */ /* 0x040fe20000000073 */
[C---:B------:R-:W-:Y:S01]  /*2240*/  FFMA R56, R58.reuse, R54, R57 ;  /* 0x000000363a387223 */ /* 0x040fe20000000039 */
[C---:B------:R-:W-:Y:S01]  /*2250*/  FFMA R94, R58.reuse, R118, R113 ;  /* 0x000000763a5e7223 */ /* 0x040fe20000000071 */
[----:B------:R-:W-:Y:S01]  /*2260*/  FFMA R58, R58, R62, R171 ;  /* 0x0000003e3a3a7223 */ /* 0x000fe200000000ab */
[C---:B--2---:R-:W-:Y:S01]  /*2270*/  FFMA R82, R76.reuse, R96, R82 ;  /* 0x000000604c527223 */ /* 0x044fe20000000052 */
        /* <DEDUP_REMOVED lines=14> */
[----:B---3--:R-:W-:Y:S01]  /*2360*/  FFMA R70, R40, R96, R70 ;  /* 0x0000006028467223 */ /* 0x008fe20000000046 */
[C---:B------:R-:W-:Y:S01]  /*2370*/  FFMA R76, R78.reuse, R54, R77 ;  /* 0x000000364e4c7223 */ /* 0x040fe2000000004d */
[----:B------:R-:W-:Y:S01]  /*2380*/  FFMA R78, R78, R62, R175 ;  /* 0x0000003e4e4e7223 */ /* 0x000fe200000000af */
[C---:B------:R-:W-:Y:S01]  /*2390*/  FFMA R68, R40.reuse, R60, R68 ;  /* 0x0000003c28447223 */ /* 0x040fe20000000044 */
[C---:B------:R-:W-:Y:S01]  /*23a0*/  FFMA R175, R79.reuse, R99, R80 ;  /* 0x000000634faf7223 */ /* 0x040fe20000000050 */
[C---:B------:R-:W-:Y:S01]  /*23b0*/  FFMA R179, R79.reuse, R55, R76 ;  /* 0x000000374fb37223 */ /* 0x040fe2000000004c */
[C---:B------:R-:W-:Y:S01]  /*23c0*/  FFMA R76, R40.reuse, R116, R71 ;  /* 0x00000074284c7223 */ /* 0x040fe20000000047 */
[C---:B------:R-:W-:Y:S01]  /*23d0*/  FFMA R177, R79.reuse, R119, R82 ;  /* 0x000000774fb17223 */ /* 0x040fe20000000052 */
[----:B------:R-:W-:Y:S01]  /*23e0*/  FFMA R181, R79, R63, R78 ;  /* 0x0000003f4fb57223 */ /* 0x000fe2000000004e */
[----:B------:R-:W-:Y:S01]  /*23f0*/  FFMA R40, R40, R52, R69 ;  /* 0x0000003428287223 */ /* 0x000fe20000000045 */
[C---:B------:R-:W-:Y:S01]  /*2400*/  FFMA R79, R41.reuse, R97, R70 ;  /* 0x00000061294f7223 */ /* 0x040fe20000000046 */
[C---:B------:R-:W-:Y:S01]  /*2410*/  FFMA R81, R41.reuse, R61, R68 ;  /* 0x0000003d29517223 */ /* 0x040fe20000000044 */
[C---:B------:R-:W-:Y:S01]  /*2420*/  FFMA R77, R41.reuse, R117, R76 ;  /* 0x00000075294d7223 */ /* 0x040fe2000000004c */
[----:B------:R-:W3:Y:S01]  /*2430*/  LDS.128 R68, [R134.X4+UR5+0x4300] ;  /* 0x0043000586447984 */ /* 0x000ee20008004c00 */
[----:B------:R-:W-:Y:S01]  /*2440*/  FFMA R41, R41, R53, R40 ;  /* 0x0000003529297223 */ /* 0x000fe20000000028 */
[C---:B------:R-:W-:Y:S01]  /*2450*/  FFMA R76, R42.reuse, R98, R79 ;  /* 0x000000622a4c7223 */ /* 0x040fe2000000004f */
[C---:B------:R-:W-:Y:S01]  /*2460*/  FFMA R78, R42.reuse, R118, R77 ;  /* 0x000000762a4e7223 */ /* 0x040fe2000000004d */
[----:B------:R-:W-:Y:S01]  /*2470*/  FFMA R159, R131, R119, R104 ;  /* 0x00000077839f7223 */ /* 0x000fe20000000068 */
[----:B------:R-:W-:Y:S01]  /*2480*/  FFMA R40, R42, R54, R41 ;  /* 0x000000362a287223 */ /* 0x000fe20000000029 */
[C---:B-1----:R-:W-:Y:S01]  /*2490*/  FFMA R110, R88.reuse, R96, R110 ;  /* 0x00000060586e7223 */ /* 0x042fe2000000006e */
[----:B------:R-:W-:Y:S01]  /*24a0*/  FFMA R108, R88, R60, R108 ;  /* 0x0000003c586c7223 */ /* 0x000fe2000000006c */
[----:B------:R-:W-:Y:S01]  /*24b0*/  FFMA R42, R42, R62, R81 ;  /* 0x0000003e2a2a7223 */ /* 0x000fe20000000051 */
[----:B------:R-:W-:Y:S01]  /*24c0*/  FFMA R183, R43, R55, R40 ;  /* 0x000000372bb77223 */ /* 0x000fe20000000028 */
[C---:B------:R-:W-:Y:S01]  /*24d0*/  FFMA R40, R88.reuse, R116, R111 ;  /* 0x0000007458287223 */ /* 0x040fe2000000006f */
        /* <DEDUP_REMOVED lines=9> */
[----:B------:R-:W1:Y:S01]  /*2570*/  LDS.128 R40, [R134.X4+UR5+0x6000] ;  /* 0x0060000586287984 */ /* 0x000e620008004c00 */
[----:B------:R-:W-:Y:S01]  /*2580*/  FFMA R78, R90, R98, R79 ;  /* 0x000000625a4e7223 */ /* 0x000fe2000000004f */
[C---:B--2---:R-:W-:Y:S01]  /*2590*/  FFMA R86, R56.reuse, R96, R86 ;  /* 0x0000006038567223 */ /* 0x044fe20000000056 */
[----:B------:R-:W-:Y:S01]  /*25a0*/  FFMA R111, R91, R55, R76 ;  /* 0x000000375b6f7223 */ /* 0x000fe2000000004c */
[C---:B------:R-:W-:Y:S01]  /*25b0*/  FFMA R76, R56.reuse, R116, R87 ;  /* 0x00000074384c7223 */ /* 0x040fe20000000057 */
[C---:B------:R-:W-:Y:S01]  /*25c0*/  FFMA R84, R56.reuse, R60, R84 ;  /* 0x0000003c38547223 */ /* 0x040fe20000000054 */
        /* <DEDUP_REMOVED lines=28> */
[----:B------:R-:W3:Y:S01]  /*2790*/  LDS.128 R56, [R134.X4+UR5+0x6200] ;  /* 0x0062000586387984 */ /* 0x000ee20008004c00 */
[C---:B------:R-:W-:Y:S01]  /*27a0*/  FFMA R68, R70.reuse, R54, R81 ;  /* 0x0000003646447223 */ /* 0x040fe20000000051 */
[C---:B------:R-:W-:Y:S01]  /*27b0*/  FFMA R205, R71.reuse, R119, R80 ;  /* 0x0000007747cd7223 */ /* 0x040fe20000000050 */
[----:B------:R-:W-:Y:S01]  /*27c0*/  FFMA R70, R70, R62, R69 ;  /* 0x0000003e46467223 */ /* 0x000fe20000000045 */
[C---:B------:R-:W-:Y:S01]  /*27d0*/  FFMA R203, R71.reuse, R99, R82 ;  /* 0x0000006347cb7223 */ /* 0x040fe20000000052 */
[C---:B------:R-:W-:Y:S01]  /*27e0*/  FFMA R209, R71.reuse, R55, R68 ;  /* 0x0000003747d17223 */ /* 0x040fe20000000044 */
[C---:B-1----:R-:W-:Y:S01]  /*27f0*/  FFMA R50, R40.reuse, R96, R50 ;  /* 0x0000006028327223 */ /* 0x042fe20000000032 */
        /* <DEDUP_REMOVED lines=11> */
[----:B------:R-:W1:Y:S01]  /*28b0*/  LDS.128 R48, [R134.X4+UR5+0x6300] ;  /* 0x0063000586307984 */ /* 0x000e620008004c00 */
[----:B------:R-:W-:Y:S01]  /*28c0*/  FFMA R42, R42, R62, R41 ;  /* 0x0000003e2a2a7223 */ /* 0x000fe20000000029 */
[C---:B------:R-:W-:Y:S01]  /*28d0*/  FFMA R215, R43.reuse, R119, R68 ;  /* 0x000000772bd77223 */ /* 0x040fe20000000044 */
[C---:B--2---:R-:W-:Y:S01]  /*28e0*/  FFMA R44, R76.reuse, R60, R44 ;  /* 0x0000003c4c2c7223 */ /* 0x044fe2000000002c */
[C---:B------:R-:W-:Y:S01]  /*28f0*/  FFMA R217, R43.reuse, R55, R40 ;  /* 0x000000372bd97223 */ /* 0x040fe20000000028 */
[----:B------:R-:W-:Y:S01]  /*2900*/  FFMA R211, R43, R63, R42 ;  /* 0x0000003f2bd37223 */ /* 0x000fe2000000002a */
[C---:B------:R-:W-:Y:S01]  /*2910*/  FFMA R40, R76.reuse, R52, R45 ;  /* 0x000000344c287223 */ /* 0x040fe2000000002d */
[C---:B------:R-:W-:Y:S01]  /*2920*/  FFMA R42, R76.reuse, R116, R47 ;  /* 0x000000744c2a7223 */ /* 0x040fe2000000002f */
[----:B------:R-:W-:Y:S01]  /*2930*/  FFMA R46, R76, R96, R46 ;  /* 0x000000604c2e7223 */ /* 0x000fe2000000002e */
[----:B------:R-:W-:Y:S01]  /*2940*/  FFMA R45, R77, R61, R44 ;  /* 0x0000003d4d2d7223 */ /* 0x000fe2000000002c */
[----:B------:R-:W-:Y:S01]  /*2950*/  FFMA R213, R43, R99, R70 ;  /* 0x000000632bd57223 */ /* 0x000fe20000000046 */
[C---:B------:R-:W-:Y:S01]  /*2960*/  FFMA R43, R77.reuse, R53, R40 ;  /* 0x000000354d2b7223 */ /* 0x040fe20000000028 */
[C---:B------:R-:W-:Y:S01]  /*2970*/  FFMA R41, R77.reuse, R117, R42 ;  /* 0x000000754d297223 */ /* 0x040fe2000000002a */
[----:B------:R-:W-:Y:S01]  /*2980*/  FFMA R77, R77, R97, R46 ;  /* 0x000000614d4d7223 */ /* 0x000fe2000000002e */
[C---:B------:R-:W-:Y:S01]  /*2990*/  FFMA R88, R78.reuse, R62, R45 ;  /* 0x0000003e4e587223 */ /* 0x040fe2000000002d */
[-C--:B------:R-:W-:Y:S01]  /*29a0*/  FFMA R91, R91, R63.reuse, R90 ;  /* 0x0000003f5b5b7223 */ /* 0x080fe2000000005a */
[----:B------:R-:W-:Y:S01]  /*29b0*/  LDS.128 R84, [R134.X4+UR5+0x10] ;  /* 0x0000100586547984 */ /* 0x000fe20008004c00 */
[C---:B------:R-:W-:Y:S01]  /*29c0*/  FFMA R76, R78.reuse, R54, R43 ;  /* 0x000000364e4c7223 */ /* 0x040fe2000000002b */
[C---:B------:R-:W-:Y:S01]  /*29d0*/  FFMA R90, R78.reuse, R118, R41 ;  /* 0x000000764e5a7223 */ /* 0x040fe20000000029 */
[----:B------:R-:W-:Y:S01]  /*29e0*/  FFMA R78, R78, R98, R77 ;  /* 0x000000624e4e7223 */ /* 0x000fe2000000004d */
[----:B------:R-:W2:Y:S01]  /*29f0*/  LDS.128 R44, [R138+0x10] ;  /* 0x000010008a2c7984 */ /* 0x000ea20000000c00 */
[C---:B------:R-:W-:Y:S01]  /*2a00*/  FFMA R219, R79.reuse, R63, R88 ;  /* 0x0000003f4fdb7223 */ /* 0x040fe20000000058 */
[C---:B------:R-:W-:Y:S01]  /*2a10*/  FFMA R221, R79.reuse, R119, R90 ;  /* 0x000000774fdd7223 */ /* 0x040fe2000000005a */
[C---:B------:R-:W-:Y:S01]  /*2a20*/  FFMA R77, R79.reuse, R99, R78 ;  /* 0x000000634f4d7223 */ /* 0x040fe2000000004e */
[----:B------:R-:W4:Y:S01]  /*2a30*/  LDS.128 R80, [R138+0x110] ;  /* 0x000110008a507984 */ /* 0x000f220000000c00 */
[----:B------:R-:W-:Y:S01]  /*2a40*/  FFMA R79, R79, R55, R76 ;  /* 0x000000374f4f7223 */ /* 0x000fe2000000004c */
[C---:B---3--:R-:W-:Y:S01]  /*2a50*/  FFMA R76, R56.reuse, R96, R66 ;  /* 0x00000060384c7223 */ /* 0x048fe20000000042 */
[C---:B------:R-:W-:Y:S01]  /*2a60*/  FFMA R66, R56.reuse, R52, R65 ;  /* 0x0000003438427223 */ /* 0x040fe20000000041 */
[----:B------:R-:W3:Y:S01]  /*2a70*/  LDS.128 R40, [R138+0x310] ;  /* 0x000310008a287984 */ /* 0x000ee20000000c00 */
[C---:B------:R-:W-:Y:S01]  /*2a80*/  FFMA R78, R56.reuse, R116, R67 ;  /* 0x00000074384e7223 */ /* 0x040fe20000000043 */
[----:B------:R-:W-:Y:S01]  /*2a90*/  FFMA R56, R56, R60, R64 ;  /* 0x0000003c38387223 */ /* 0x000fe20000000040 */
[C---:B------:R-:W-:Y:S01]  /*2aa0*/  FFMA R197, R57.reuse, R53, R66 ;  /* 0x0000003539c57223 */ /* 0x040fe20000000042 */
[----:B------:R-:W3:Y:S01]  /*2ab0*/  LDS.128 R68, [R138+0x210] ;  /* 0x000210008a447984 */ /* 0x000ee20000000c00 */
[C---:B------:R-:W-:Y:S01]  /*2ac0*/  FFMA R121, R57.reuse, R97, R76 ;  /* 0x0000006139797223 */ /* 0x040fe2000000004c */
[C---:B------:R-:W-:Y:S01]  /*2ad0*/  FFMA R123, R57.reuse, R117, R78 ;  /* 0x00000075397b7223 */ /* 0x040fe2000000004e */
[----:B------:R-:W-:Y:S01]  /*2ae0*/  FFMA R57, R57, R61, R56 ;  /* 0x0000003d39397223 */ /* 0x000fe20000000038 */
[----:B------:R-:W3:Y:S01]  /*2af0*/  LDS.128 R64, [R134.X4+UR5+0x110] ;  /* 0x0001100586407984 */ /* 0x000ee20008004c00 */
[C---:B------:R-:W-:Y:S01]  /*2b00*/  FFMA R78, R58.reuse, R98, R121 ;  /* 0x000000623a4e7223 */ /* 0x040fe20000000079 */
[C---:B------:R-:W-:Y:S01]  /*2b10*/  FFMA R76, R58.reuse, R118, R123 ;  /* 0x000000763a4c7223 */ /* 0x040fe2000000007b */
        /* <DEDUP_REMOVED lines=23> */
[C---:B--2---:R-:W-:Y:S01]  /*2c90*/  FFMA R50, R84.reuse, R44, R145 ;  /* 0x0000002c54327223 */ /* 0x044fe20000000091 */
[-C--:B------:R-:W-:Y:S01]  /*2ca0*/  FFMA R127, R127, R63.reuse, R126 ;  /* 0x0000003f7f7f7223 */ /* 0x080fe2000000007e */
[C---:B----4-:R-:W-:Y:S01]  /*2cb0*/  FFMA R48, R84.reuse, R80, R143 ;  /* 0x0000005054307223 */ /* 0x050fe2000000008f */
[----:B------:R-:W-:Y:S01]  /*2cc0*/  FFMA R131, R131, R63, R130 ;  /* 0x0000003f83837223 */ /* 0x000fe20000000082 */
[C---:B------:R-:W-:Y:S01]  /*2cd0*/  FFMA R55, R85.reuse, R45, R50 ;  /* 0x0000002d55377223 */ /* 0x040fe20000000032 */
[----:B---3--:R-:W-:Y:S01]  /*2ce0*/  FFMA R52, R84, R40, R147 ;  /* 0x0000002854347223 */ /* 0x008fe20000000093 */
[----:B------:R-:W-:-:S02]  /*2cf0*/  FFMA R61, R85, R81, R48 ;  /* 0x00000051553d7223 */ /* 0x000fc40000000030 */
[----:B------:R-:W2:Y:S01]  /*2d00*/  LDS.128 R48, [R134.X4+UR5+0x310] ;  /* 0x0003100586307984 */ /* 0x000ea20008004c00 */
        /* <DEDUP_REMOVED lines=48> */
[----:B------:R-:W-:Y:S01]  /*3010*/  FFMA R151, R59, R43, R66 ;  /* 0x0000002b3b977223 */ /* 0x000fe20000000042 */
[----:B------:R-:W-:Y:S01]  /*3020*/  FFMA R49, R49, R81, R48 ;  /* 0x0000005131317223 */ /* 0x000fe20000000030 */
[----:B------:R-:W2:Y:S01]  /*3030*/  LDS.128 R56, [R134.X4+UR5+0x2210] ;  /* 0x0022100586387984 */ /* 0x000ea20008004c00 */
[C---:B------:R-:W-:Y:S01]  /*3040*/  FFMA R64, R50.reuse, R70, R67 ;  /* 0x0000004632407223 */ /* 0x040fe20000000043 */
[C---:B------:R-:W-:Y:S01]  /*3050*/  FFMA R66, R50.reuse, R42, R65 ;  /* 0x0000002a32427223 */ /* 0x040fe20000000041 */
[C---:B------:R-:W-:Y:S01]  /*3060*/  FFMA R48, R50.reuse, R82, R49 ;  /* 0x0000005232307223 */ /* 0x040fe20000000031 */
[----:B------:R-:W-:Y:S01]  /*3070*/  FFMA R50, R50, R46, R73 ;  /* 0x0000002e32327223 */ /* 0x000fe20000000049 */
[C---:B------:R-:W-:Y:S01]  /*3080*/  FFMA R131, R51.reuse, R71, R64 ;  /* 0x0000004733837223 */ /* 0x040fe20000000040 */
[C---:B---3--:R-:W-:Y:S01]  /*3090*/  FFMA R64, R52.reuse, R68, R165 ;  /* 0x0000004434407223 */ /* 0x048fe200000000a5 */
        /* <DEDUP_REMOVED lines=10> */
[----:B------:R-:W3:Y:S01]  /*3140*/  LDS.128 R48, [R134.X4+UR5+0x2310] ;  /* 0x0023100586307984 */ /* 0x000ee20008004c00 */
[C---:B------:R-:W-:Y:S01]  /*3150*/  FFMA R64, R54.reuse, R70, R67 ;  /* 0x0000004636407223 */ /* 0x040fe20000000043 */
[C---:B------:R-:W-:Y:S01]  /*3160*/  FFMA R66, R54.reuse, R42, R65 ;  /* 0x0000002a36427223 */ /* 0x040fe20000000041 */
[C---:B------:R-:W-:Y:S01]  /*3170*/  FFMA R52, R54.reuse, R82, R53 ;  /* 0x0000005236347223 */ /* 0x040fe20000000035 */
[----:B------:R-:W-:Y:S01]  /*3180*/  FFMA R54, R54, R46, R73 ;  /* 0x0000002e36367223 */ /* 0x000fe20000000049 */
[C---:B------:R-:W-:Y:S01]  /*3190*/  FFMA R167, R55.reuse, R71, R64 ;  /* 0x0000004737a77223 */ /* 0x040fe20000000040 */
[C---:B-1----:R-:W-:Y:S01]  /*31a0*/  FFMA R64, R60.reuse, R68, R93 ;  /* 0x000000443c407223 */ /* 0x042fe2000000005d */
        /* <DEDUP_REMOVED lines=26> */
[----:B------:R-:W-:Y:S01]  /*3350*/  FFMA R93, R63, R43, R66 ;  /* 0x0000002b3f5d7223 */ /* 0x000fe20000000042 */
[C---:B------:R-:W-:Y:S01]  /*3360*/  FFMA R64, R58.reuse, R70, R67 ;  /* 0x000000463a407223 */ /* 0x040fe20000000043 */
[----:B------:R-:W2:Y:S01]  /*3370*/  LDS.128 R60, [R134.X4+UR5+0x4110] ;  /* 0x00411005863c7984 */ /* 0x000ea20008004c00 */
[C---:B------:R-:W-:Y:S01]  /*3380*/  FFMA R66, R58.reuse, R42, R65 ;  /* 0x0000002a3a427223 */ /* 0x040fe20000000041 */
[C---:B------:R-:W-:Y:S01]  /*3390*/  FFMA R56, R58.reuse, R82, R57 ;  /* 0x000000523a387223 */ /* 0x040fe20000000039 */
[----:B------:R-:W-:Y:S01]  /*33a0*/  FFMA R58, R58, R46, R73 ;  /* 0x0000002e3a3a7223 */ /* 0x000fe20000000049 */
[C---:B------:R-:W-:Y:S01]  /*33b0*/  FFMA R113, R59.reuse, R71, R64 ;  /* 0x000000473b717223 */ /* 0x040fe20000000040 */
[C---:B---3--:R-:W-:Y:S01]  /*33c0*/  FFMA R64, R48.reuse, R68, R175 ;  /* 0x0000004430407223 */ /* 0x048fe200000000af */
        /* <DEDUP_REMOVED lines=48> */
[----:B------:R-:W-:Y:S01]  /*36d0*/  FFMA R52, R62, R42, R49 ;  /* 0x0000002a3e347223 */ /* 0x000fe20000000031 */
[C---:B------:R-:W-:Y:S01]  /*36e0*/  FFMA R89, R63.reuse, R71, R50 ;  /* 0x000000473f597223 */ /* 0x040fe20000000032 */
[C---:B---3--:R-:W-:Y:S01]  /*36f0*/  FFMA R50, R56.reuse, R40, R195 ;  /* 0x0000002838327223 */ /* 0x048fe200000000c3 */
[C---:B------:R-:W-:Y:S01]  /*3700*/  FFMA R109, R63.reuse, R83, R48 ;  /* 0x000000533f6d7223 */ /* 0x040fe20000000030 */
[C---:B------:R-:W-:Y:S01]  /*3710*/  FFMA R48, R56.reuse, R44, R201 ;  /* 0x0000002c38307223 */ /* 0x040fe200000000c9 */
[----:B------:R-:W-:Y:S01]  /*3720*/  FFMA R91, R63, R43, R52 ;  /* 0x0000002b3f5b7223 */ /* 0x000fe20000000034 */
[----:B------:R-:W-:Y:S01]  /*3730*/  FFMA R52, R56, R68, R191 ;  /* 0x0000004438347223 */ /* 0x000fe200000000bf */
[----:B------:R-:W-:Y:S01]  /*3740*/  FFMA R62, R62, R46, R53 ;  /* 0x0000002e3e3e7223 */ /* 0x000fe20000000035 */
        /* <DEDUP_REMOVED lines=11> */
[C---:B------:R-:W-:Y:S01]  /*3800*/  FFMA R191, R59.reuse, R43, R56 ;  /* 0x0000002b3bbf7223 */ /* 0x040fe20000000038 */
[C---:B------:R-:W-:Y:S01]  /*3810*/  FFMA R193, R59.reuse, R71, R54 ;  /* 0x000000473bc17223 */ /* 0x040fe20000000036 */
[C---:B-1----:R-:W-:Y:S01]  /*3820*/  FFMA R56, R64.reuse, R40, R205 ;  /* 0x0000002840387223 */ /* 0x042fe200000000cd */
[----:B------:R-:W-:Y:S01]  /*3830*/  FFMA R54, R64, R68, R203 ;  /* 0x0000004440367223 */ /* 0x000fe200000000cb */
[----:B------:R-:W-:Y:S01]  /*3840*/  FFMA R201, R59, R83, R52 ;  /* 0x000000533bc97223 */ /* 0x000fe20000000034 */
[----:B------:R-:W-:Y:S01]  /*3850*/  FFMA R58, R58, R46, R61 ;  /* 0x0000002e3a3a7223 */ /* 0x000fe2000000003d */
[----:B------:R-:W-:Y:S01]  /*3860*/  FFMA R52, R64, R80, R209 ;  /* 0x0000005040347223 */ /* 0x000fe200000000d1 */
[C---:B------:R-:W-:Y:S01]  /*3870*/  FFMA R55, R65.reuse, R41, R56 ;  /* 0x0000002941377223 */ /* 0x040fe20000000038 */
[----:B------:R-:W-:Y:S01]  /*3880*/  FFMA R53, R65, R69, R54 ;  /* 0x0000004541357223 */ /* 0x000fe20000000036 */
[----:B------:R-:W-:Y:S01]  /*3890*/  FFMA R223, R59, R47, R58 ;  /* 0x0000002f3bdf7223 */ /* 0x000fe2000000003a */
[----:B------:R-:W-:Y:S01]  /*38a0*/  FFMA R57, R65, R81, R52 ;  /* 0x0000005141397223 */ /* 0x000fe20000000034 */
[C---:B------:R-:W-:Y:S01]  /*38b0*/  FFMA R58, R66.reuse, R42, R55 ;  /* 0x0000002a423a7223 */ /* 0x040fe20000000037 */
[----:B------:R-:W-:Y:S01]  /*38c0*/  FFMA R60, R66, R70, R53 ;  /* 0x00000046423c7223 */ /* 0x000fe20000000035 */
[----:B------:R-:W-:Y:S01]  /*38d0*/  FFMA R64, R64, R44, R207 ;  /* 0x0000002c40407223 */ /* 0x000fe200000000cf */
[----:B------:R-:W1:Y:S01]  /*38e0*/  LDS.128 R52, [R134.X4+UR5+0x6210] ;  /* 0x0062100586347984 */ /* 0x000e620008004c00 */
[----:B------:R-:W-:Y:S01]  /*38f0*/  FFMA R56, R66, R82, R57 ;  /* 0x0000005242387223 */ /* 0x000fe20000000039 */
[C---:B------:R-:W-:Y:S01]  /*3900*/  FFMA R203, R67.reuse, R43, R58 ;  /* 0x0000002b43cb7223 */ /* 0x040fe2000000003a */
[----:B------:R-:W-:Y:S01]  /*3910*/  FFMA R205, R67, R71, R60 ;  /* 0x0000004743cd7223 */ /* 0x000fe2000000003c */
[----:B------:R-:W-:Y:S01]  /*3920*/  FFMA R65, R65, R45, R64 ;  /* 0x0000002d41417223 */ /* 0x000fe20000000040 */
[----:B------:R-:W-:Y:S01]  /*3930*/  FFMA R209, R67, R83, R56 ;  /* 0x0000005343d17223 */ /* 0x000fe20000000038 */
[C---:B--2---:R-:W-:Y:S01]  /*3940*/  FFMA R56, R72.reuse, R80, R217 ;  /* 0x0000005048387223 */ /* 0x044fe200000000d9 */
        /* <DEDUP_REMOVED lines=10> */
[----:B------:R-:W-:Y:S01]  /*39f0*/  FFMA R66, R66, R46, R65 ;  /* 0x0000002e42427223 */ /* 0x000fe20000000041 */
[----:B------:R-:W2:Y:S01]  /*3a00*/  LDS.128 R56, [R134.X4+UR5+0x6310] ;  /* 0x0063100586387984 */ /* 0x000ea20008004c00 */
[C---:B------:R-:W-:Y:S01]  /*3a10*/  FFMA R217, R75.reuse, R83, R60 ;  /* 0x000000534bd97223 */ /* 0x040fe2000000003c */
[C---:B---3--:R-:W-:Y:S01]  /*3a20*/  FFMA R60, R48.reuse, R44, R219 ;  /* 0x0000002c303c7223 */ /* 0x048fe200000000db */
[C---:B------:R-:W-:Y:S01]  /*3a30*/  FFMA R215, R75.reuse, R71, R64 ;  /* 0x000000474bd77223 */ /* 0x040fe20000000040 */
[----:B------:R-:W-:Y:S01]  /*3a40*/  FFMA R213, R75, R43, R62 ;  /* 0x0000002b4bd57223 */ /* 0x000fe2000000003e */
[C---:B------:R-:W-:Y:S01]  /*3a50*/  FFMA R64, R48.reuse, R40, R221 ;  /* 0x0000002830407223 */ /* 0x040fe200000000dd */
[----:B------:R-:W-:Y:S01]  /*3a60*/  FFMA R65, R49, R45, R60 ;  /* 0x0000002d31417223 */ /* 0x000fe2000000003c */
        /* <DEDUP_REMOVED lines=8> */
[----:B------:R-:W-:Y:S01]  /*3af0*/  FFMA R49, R49, R69, R48 ;  /* 0x0000004531317223 */ /* 0x000fe20000000030 */
[----:B------:R-:W-:Y:S01]  /*3b00*/  LDS.128 R84, [R134.X4+UR5+0x20] ;  /* 0x0000200586547984 */ /* 0x000fe20008004c00 */
[----:B------:R-:W-:Y:S01]  /*3b10*/  FFMA R211, R75, R47, R74 ;  /* 0x0000002f4bd37223 */ /* 0x000fe2000000004a */
[C---:B------:R-:W-:Y:S01]  /*3b20*/  FFMA R48, R50.reuse, R82, R63 ;  /* 0x0000005232307223 */ /* 0x040fe2000000003f */
[C---:B------:R-:W-:Y:S01]  /*3b30*/  FFMA R90, R50.reuse, R42, R61 ;  /* 0x0000002a325a7223 */ /* 0x040fe2000000003d */
[----:B------:R-:W3:Y:S01]  /*3b40*/  LDS.128 R64, [R138+0x20] ;  /* 0x000020008a407984 */ /* 0x000ee20000000c00 */
[----:B------:R-:W-:Y:S01]  /*3b50*/  FFMA R50, R50, R70, R49 ;  /* 0x0000004632327223 */ /* 0x000fe20000000031 */
[C---:B------:R-:W-:Y:S01]  /*3b60*/  FFMA R227, R51.reuse, R83, R48 ;  /* 0x0000005333e37223 */ /* 0x040fe20000000030 */
[C---:B-1----:R-:W-:Y:S01]  /*3b70*/  FFMA R48, R52.reuse, R80, R199 ;  /* 0x0000005034307223 */ /* 0x042fe200000000c7 */
[----:B------:R-:W1:Y:S01]  /*3b80*/  LDS.128 R76, [R138+0x120] ;  /* 0x000120008a4c7984 */ /* 0x000e620000000c00 */
[C---:B------:R-:W-:Y:S01]  /*3b90*/  FFMA R221, R51.reuse, R71, R50 ;  /* 0x0000004733dd7223 */ /* 0x040fe20000000032 */
[C---:B------:R-:W-:Y:S01]  /*3ba0*/  FFMA R50, R52.reuse, R68, R123 ;  /* 0x0000004434327223 */ /* 0x040fe2000000007b */
[C---:B------:R-:W-:Y:S01]  /*3bb0*/  FFMA R219, R51.reuse, R47, R88 ;  /* 0x0000002f33db7223 */ /* 0x040fe20000000058 */
[----:B------:R-:W4:Y:S01]  /*3bc0*/  LDS.128 R72, [R138+0x320] ;  /* 0x000320008a487984 */ /* 0x000f220000000c00 */
[C---:B------:R-:W-:Y:S01]  /*3bd0*/  FFMA R88, R52.reuse, R40, R197 ;  /* 0x0000002834587223 */ /* 0x040fe200000000c5 */
[----:B------:R-:W-:Y:S01]  /*3be0*/  FFMA R52, R52, R44, R121 ;  /* 0x0000002c34347223 */ /* 0x000fe20000000079 */
[----:B------:R-:W-:Y:S01]  /*3bf0*/  FFMA R225, R51, R43, R90 ;  /* 0x0000002b33e17223 */ /* 0x000fe2000000005a */
[C---:B------:R-:W-:Y:S01]  /*3c00*/  FFMA R121, R53.reuse, R69, R50 ;  /* 0x0000004535797223 */ /* 0x040fe20000000032 */
[C---:B------:R-:W-:Y:S01]  /*3c10*/  FFMA R195, R53.reuse, R81, R48 ;  /* 0x0000005135c37223 */ /* 0x040fe20000000030 */
[----:B------:R-:W-:Y:S01]  /*3c20*/  LDS.128 R60, [R138+0x220] ;  /* 0x000220008a3c7984 */ /* 0x000fe20000000c00 */
[C---:B------:R-:W-:Y:S01]  /*3c30*/  FFMA R123, R53.reuse, R41, R88 ;  /* 0x00000029357b7223 */ /* 0x040fe20000000058 */
[----:B------:R-:W-:Y:S01]  /*3c40*/  FFMA R53, R53, R45, R52 ;  /* 0x0000002d35357223 */ /* 0x000fe20000000034 */
[C---:B------:R-:W-:Y:S01]  /*3c50*/  FFMA R90, R54.reuse, R70, R121 ;  /* 0x00000046365a7223 */ /* 0x040fe20000000079 */
[----:B------:R-:W4:Y:S01]  /*3c60*/  LDS.128 R48, [R134.X4+UR5+0x120] ;  /* 0x0001200586307984 */ /* 0x000f220008004c00 */
        /* <DEDUP_REMOVED lines=9> */
[----:B------:R-:W2:Y:S01]  /*3d00*/  LDS.128 R52, [R134.X4+UR5+0x220] ;  /* 0x0002200586347984 */ /* 0x000ea20008004c00 */
[C---:B------:R-:W-:Y:S01]  /*3d10*/  FFMA R44, R56.reuse, R44, R97 ;  /* 0x0000002c382c7223 */ /* 0x040fe20000000061 */
        /* <DEDUP_REMOVED lines=9> */
[----:B---3--:R-:W-:Y:S01]  /*3db0*/  FFMA R42, R84, R64, R147 ;  /* 0x00000040542a7223 */ /* 0x008fe20000000093 */
[----:B------:R-:W-:Y:S01]  /*3dc0*/  FFMA R58, R58, R82, R57 ;  /* 0x000000523a3a7223 */ /* 0x000fe20000000039 */
[C---:B------:R-:W-:Y:S01]  /*3dd0*/  FFMA R117, R59.reuse, R47, R46 ;  /* 0x0000002f3b757223 */ /* 0x040fe2000000002e */
[----:B------:R-:W-:Y:S01]  /*3de0*/  FFMA R99, R59, R71, R70 ;  /* 0x000000473b637223 */ /* 0x000fe20000000046 */
[C---:B-1----:R-:W-:Y:S01]  /*3df0*/  FFMA R40, R84.reuse, R76, R145 ;  /* 0x0000004c54287223 */ /* 0x042fe20000000091 */
[----:B------:R-:W-:Y:S01]  /*3e00*/  FFMA R47, R85, R65, R42 ;  /* 0x00000041552f7223 */ /* 0x000fe2000000002a */
[----:B------:R-:W-:Y:S01]  /*3e10*/  FFMA R119, R59, R83, R58 ;  /* 0x000000533b777223 */ /* 0x000fe2000000003a */
[----:B----4-:R-:W-:Y:S01]  /*3e20*/  FFMA R44, R84, R72, R143 ;  /* 0x00000048542c7223 */ /* 0x010fe2000000008f */
[C---:B------:R-:W-:Y:S01]  /*3e30*/  FFMA R57, R85.reuse, R77, R40 ;  /* 0x0000004d55397223 */ /* 0x040fe20000000028 */
[----:B------:R-:W-:Y:S02]  /*3e40*/  LDS.128 R80, [R138+0x230] ;  /* 0x000230008a507984 */ /* 0x000fe40000000c00 */
[----:B------:R-:W-:Y:S01]  /*3e50*/  FFMA R45, R85, R73, R44 ;  /* 0x00000049552d7223 */ /* 0x000fe2000000002c */
[C---:B------:R-:W-:Y:S01]  /*3e60*/  FFMA R44, R86.reuse, R66, R47 ;  /* 0x00000042562c7223 */ /* 0x040fe2000000002f */
[----:B------:R-:W1:Y:S01]  /*3e70*/  LDS.128 R40, [R134.X4+UR5+0x320] ;  /* 0x0003200586287984 */ /* 0x000e620008004c00 */
        /* <DEDUP_REMOVED lines=70> */
[C---:B--2---:R-:W-:Y:S01]  /*42e0*/  FFMA R56, R48.reuse, R60, R95 ;  /* 0x0000003c30387223 */ /* 0x044fe2000000005f */
        /* <DEDUP_REMOVED lines=16> */
[C---:B-1----:R-:W-:Y:S01]  /*43f0*/  FFMA R56, R52.reuse, R60, R113 ;  /* 0x0000003c34387223 */ /* 0x042fe20000000071 */
        /* <DEDUP_REMOVED lines=11> */
[----:B------:R-:W1:Y:S01]  /*44b0*/  LDS.128 R48, [R134.X4+UR5+0x4120] ;  /* 0x0041200586307984 */ /* 0x000e620008004c00 */
        /* <DEDUP_REMOVED lines=17> */
[----:B------:R-:W-:Y:S01]  /*45d0*/  FFMA R58, R42, R62, R57 ;  /* 0x0000003e2a3a7223 */ /* 0x000fe20000000039 */
[----:B------:R-:W-:Y:S01]  /*45e0*/  FFMA R84, R84, R60, R149 ;  /* 0x0000003c54547223 */ /* 0x000fe20000000095 */
        /* <DEDUP_REMOVED lines=12> */
[----:B------:R-:W2:Y:S01]  /*46b0*/  LDS.128 R56, [R134.X4+UR5+0x4320] ;  /* 0x0043200586387984 */ /* 0x000ea20008004c00 */
[C---:B------:R-:W-:Y:S01]  /*46c0*/  FFMA R69, R45.reuse, R65, R40 ;  /* 0x000000412d457223 */ /* 0x040fe20000000028 */
        /* <DEDUP_REMOVED lines=17> */
[----:B------:R-:W1:Y:S01]  /*47e0*/  LDS.128 R68, [R134.X4+UR5+0x6020] ;  /* 0x0060200586447984 */ /* 0x000e620008004c00 */
[C---:B------:R-:W-:Y:S01]  /*47f0*/  FFMA R42, R50.reuse, R74, R43 ;  /* 0x0000004a322a7223 */ /* 0x040fe2000000002b */
[C---:B------:R-:W-:Y:S01]  /*4800*/  FFMA R44, R50.reuse, R62, R41 ;  /* 0x0000003e322c7223 */ /* 0x040fe20000000029 */
[----:B------:R-:W-:Y:S01]  /*4810*/  FFMA R40, R50, R78, R49 ;  /* 0x0000004e32287223 */ /* 0x000fe20000000031 */
        /* <DEDUP_REMOVED lines=12> */
[----:B------:R-:W3:Y:S01]  /*48e0*/  LDS.128 R40, [R134.X4+UR5+0x6120] ;  /* 0x0061200586287984 */ /* 0x000ee20008004c00 */
[C---:B------:R-:W-:Y:S01]  /*48f0*/  FFMA R46, R54.reuse, R74, R47 ;  /* 0x0000004a362e7223 */ /* 0x040fe2000000002f */
[----:B------:R-:W-:Y:S01]  /*4900*/  FFMA R53, R53, R77, R52 ;  /* 0x0000004d35357223 */ /* 0x000fe20000000034 */
[C---:B------:R-:W-:Y:S01]  /*4910*/  FFMA R48, R54.reuse, R62, R45 ;  /* 0x0000003e36307223 */ /* 0x040fe2000000002d */
[----:B------:R-:W-:Y:S01]  /*4920*/  FFMA R111, R51, R67, R50 ;  /* 0x00000043336f7223 */ /* 0x000fe20000000032 */
[C---:B------:R-:W-:Y:S01]  /*4930*/  FFMA R191, R55.reuse, R75, R46 ;  /* 0x0000004b37bf7223 */ /* 0x040fe2000000002e */
[----:B------:R-:W-:Y:S01]  /*4940*/  FFMA R44, R54, R78, R53 ;  /* 0x0000004e362c7223 */ /* 0x000fe20000000035 */
[C---:B------:R-:W-:Y:S01]  /*4950*/  FFMA R193, R55.reuse, R63, R48 ;  /* 0x0000003f37c17223 */ /* 0x040fe20000000030 */
[C---:B--2---:R-:W-:Y:S01]  /*4960*/  FFMA R48, R56.reuse, R72, R203 ;  /* 0x0000004838307223 */ /* 0x044fe200000000cb */
[C---:B------:R-:W-:Y:S01]  /*4970*/  FFMA R46, R56.reuse, R60, R205 ;  /* 0x0000003c382e7223 */ /* 0x040fe200000000cd */
[----:B------:R-:W-:Y:S01]  /*4980*/  FFMA R199, R55, R79, R44 ;  /* 0x0000004f37c77223 */ /* 0x000fe2000000002c */
[----:B------:R-:W-:Y:S01]  /*4990*/  FFMA R44, R56, R64, R207 ;  /* 0x00000040382c7223 */ /* 0x000fe200000000cf */
[C---:B------:R-:W-:Y:S01]  /*49a0*/  FFMA R45, R57.reuse, R73, R48 ;  /* 0x00000049392d7223 */ /* 0x040fe20000000030 */
[C---:B------:R-:W-:Y:S01]  /*49b0*/  FFMA R47, R57.reuse, R61, R46 ;  /* 0x0000003d392f7223 */ /* 0x040fe2000000002e */
[----:B------:R-:W-:Y:S01]  /*49c0*/  FFMA R54, R54, R66, R49 ;  /* 0x0000004236367223 */ /* 0x000fe20000000031 */
[----:B------:R-:W-:Y:S01]  /*49d0*/  FFMA R49, R57, R65, R44 ;  /* 0x0000004139317223 */ /* 0x000fe2000000002c */
[C---:B------:R-:W-:Y:S01]  /*49e0*/  FFMA R52, R58.reuse, R74, R45 ;  /* 0x0000004a3a347223 */ /* 0x040fe2000000002d */
[----:B------:R-:W-:Y:S01]  /*49f0*/  FFMA R50, R58, R62, R47 ;  /* 0x0000003e3a327223 */ /* 0x000fe2000000002f */
[----:B------:R-:W-:Y:S01]  /*4a00*/  FFMA R56, R56, R76, R209 ;  /* 0x0000004c38387223 */ /* 0x000fe200000000d1 */
[----:B------:R-:W2:Y:S01]  /*4a10*/  LDS.128 R44, [R134.X4+UR5+0x6220] ;  /* 0x00622005862c7984 */ /* 0x000ea20008004c00 */
[----:B------:R-:W-:Y:S01]  /*4a20*/  FFMA R48, R58, R66, R49 ;  /* 0x000000423a307223 */ /* 0x000fe20000000031 */
[C---:B------:R-:W-:Y:S01]  /*4a30*/  FFMA R205, R59.reuse, R75, R52 ;  /* 0x0000004b3bcd7223 */ /* 0x040fe20000000034 */
[----:B------:R-:W-:Y:S01]  /*4a40*/  FFMA R203, R59, R63, R50 ;  /* 0x0000003f3bcb7223 */ /* 0x000fe20000000032 */
[-C--:B------:R-:W-:Y:S01]  /*4a50*/  FFMA R201, R55, R67.reuse, R54 ;  /* 0x0000004337c97223 */ /* 0x080fe20000000036 */
        /* <DEDUP_REMOVED lines=12> */
[----:B------:R-:W1:Y:S01]  /*4b20*/  LDS.128 R48, [R134.X4+UR5+0x6320] ;  /* 0x0063200586307984 */ /* 0x000e620008004c00 */
[----:B------:R-:W-:Y:S01]  /*4b30*/  FFMA R69, R69, R77, R68 ;  /* 0x0000004d45457223 */ /* 0x000fe20000000044 */
[C---:B------:R-:W-:Y:S01]  /*4b40*/  FFMA R211, R71.reuse, R75, R56 ;  /* 0x0000004b47d37223 */ /* 0x040fe20000000038 */
[C---:B------:R-:W-:Y:S01]  /*4b50*/  FFMA R217, R71.reuse, R67, R52 ;  /* 0x0000004347d97223 */ /* 0x040fe20000000034 */
[----:B---3--:R-:W-:Y:S01]  /*4b60*/  FFMA R52, R40, R64, R219 ;  /* 0x0000004028347223 */ /* 0x008fe200000000db */
[----:B------:R-:W-:Y:S01]  /*4b70*/  FFMA R215, R71, R63, R54 ;  /* 0x0000003f47d77223 */ /* 0x000fe20000000036 */
[----:B------:R-:W-:Y:S01]  /*4b80*/  FFMA R58, R58, R78, R57 ;  /* 0x0000004e3a3a7223 */ /* 0x000fe20000000039 */
[C---:B------:R-:W-:Y:S01]  /*4b90*/  FFMA R54, R40.reuse, R76, R227 ;  /* 0x0000004c28367223 */ /* 0x040fe200000000e3 */
        /* <DEDUP_REMOVED lines=8> */
[----:B------:R-:W-:Y:S01]  /*4c20*/  FFMA R149, R87, R63, R86 ;  /* 0x0000003f57957223 */ /* 0x000fe20000000056 */
[-C--:B------:R-:W-:Y:S01]  /*4c30*/  FFMA R207, R59, R79.reuse, R58 ;  /* 0x0000004f3bcf7223 */ /* 0x080fe2000000003a */
[----:B------:R-:W-:Y:S01]  /*4c40*/  FFMA R213, R71, R79, R70 ;  /* 0x0000004f47d57223 */ /* 0x000fe20000000046 */
[C---:B------:R-:W-:Y:S01]  /*4c50*/  FFMA R40, R42.reuse, R66, R57 ;  /* 0x000000422a287223 */ /* 0x040fe20000000039 */
[----:B------:R-:W3:Y:S01]  /*4c60*/  LDS.128 R84, [R134.X4+UR5+0x30] ;  /* 0x0000300586547984 */ /* 0x000ee20008004c00 */
[C---:B------:R-:W-:Y:S01]  /*4c70*/  FFMA R88, R42.reuse, R78, R55 ;  /* 0x0000004e2a587223 */ /* 0x040fe20000000037 */
[C---:B------:R-:W-:Y:S01]  /*4c80*/  FFMA R90, R42.reuse, R62, R53 ;  /* 0x0000003e2a5a7223 */ /* 0x040fe20000000035 */
[----:B------:R-:W-:Y:S01]  /*4c90*/  FFMA R42, R42, R74, R41 ;  /* 0x0000004a2a2a7223 */ /* 0x000fe20000000029 */
[----:B------:R-:W4:Y:S01]  /*4ca0*/  LDS.128 R56, [R138+0x30] ;  /* 0x000030008a387984 */ /* 0x000f220000000c00 */
[C---:B------:R-:W-:Y:S01]  /*4cb0*/  FFMA R225, R43.reuse, R67, R40 ;  /* 0x000000432be17223 */ /* 0x040fe20000000028 */
[C---:B--2---:R-:W-:Y:S01]  /*4cc0*/  FFMA R40, R44.reuse, R76, R197 ;  /* 0x0000004c2c287223 */ /* 0x044fe200000000c5 */
[C---:B------:R-:W-:Y:S01]  /*4cd0*/  FFMA R219, R43.reuse, R75, R42 ;  /* 0x0000004b2bdb7223 */ /* 0x040fe2000000002a */
[----:B------:R-:W2:Y:S01]  /*4ce0*/  LDS.128 R68, [R138+0x130] ;  /* 0x000130008a447984 */ /* 0x000ea20000000c00 */
[C---:B------:R-:W-:Y:S01]  /*4cf0*/  FFMA R42, R44.reuse, R60, R195 ;  /* 0x0000003c2c2a7223 */ /* 0x040fe200000000c3 */
[C---:B------:R-:W-:Y:S01]  /*4d00*/  FFMA R221, R43.reuse, R79, R88 ;  /* 0x0000004f2bdd7223 */ /* 0x040fe20000000058 */
[C---:B------:R-:W-:Y:S01]  /*4d10*/  FFMA R88, R44.reuse, R72, R121 ;  /* 0x000000482c587223 */ /* 0x040fe20000000079 */
[----:B------:R-:W2:Y:S01]  /*4d20*/  LDS.128 R52, [R138+0x330] ;  /* 0x000330008a347984 */ /* 0x000ea20000000c00 */
[----:B------:R-:W-:Y:S01]  /*4d30*/  FFMA R44, R44, R64, R123 ;  /* 0x000000402c2c7223 */ /* 0x000fe2000000007b */
[----:B------:R-:W-:Y:S01]  /*4d40*/  FFMA R223, R43, R63, R90 ;  /* 0x0000003f2bdf7223 */ /* 0x000fe2000000005a */
[C---:B------:R-:W-:Y:S01]  /*4d50*/  FFMA R123, R45.reuse, R61, R42 ;  /* 0x0000003d2d7b7223 */ /* 0x040fe2000000002a */
[C---:B------:R-:W-:Y:S01]  /*4d60*/  FFMA R195, R45.reuse, R77, R40 ;  /* 0x0000004d2dc37223 */ /* 0x040fe20000000028 */
[C---:B------:R-:W-:Y:S01]  /*4d70*/  FFMA R121, R45.reuse, R73, R88 ;  /* 0x000000492d797223 */ /* 0x040fe20000000058 */
[----:B------:R-:W2:Y:S01]  /*4d80*/  LDS.128 R40, [R134.X4+UR5+0x130] ;  /* 0x0001300586287984 */ /* 0x000ea20008004c00 */
        /* <DEDUP_REMOVED lines=26> */
[C---:B----4-:R-:W-:Y:S01]  /*4f30*/  FFMA R50, R84.reuse, R56, R145 ;  /* 0x0000003854327223 */ /* 0x050fe20000000091 */
[----:B------:R-:W-:Y:S01]  /*4f40*/  FFMA R117, R51, R79, R78 ;  /* 0x0000004f33757223 */ /* 0x000fe2000000004e */
[C---:B------:R-:W-:Y:S01]  /*4f50*/  FFMA R61, R85.reuse, R81, R60 ;  /* 0x00000051553d7223 */ /* 0x040fe2000000003c */
[----:B--2---:R-:W-:Y:S01]  /*4f60*/  FFMA R48, R84, R68, R147 ;  /* 0x0000004454307223 */ /* 0x004fe20000000093 */
[C---:B------:R-:W-:Y:S01]  /*4f70*/  FFMA R63, R85.reuse, R57, R50 ;  /* 0x00000039553f7223 */ /* 0x040fe20000000032 */
[----:B------:R-:W-:Y:S01]  /*4f80*/  LDS.128 R76, [R138+0x340] ;  /* 0x000340008a4c7984 */ /* 0x000fe20000000c00 */
[C---:B------:R-:W-:Y:S01]  /*4f90*/  FFMA R64, R86.reuse, R82, R61 ;  /* 0x0000005256407223 */ /* 0x040fe2000000003d */
[----:B------:R-:W-:Y:S01]  /*4fa0*/  FFMA R65, R85, R69, R48 ;  /* 0x0000004555417223 */ /* 0x000fe20000000030 */
[----:B------:R-:W-:Y:S01]  /*4fb0*/  FFMA R60, R86, R58, R63 ;  /* 0x0000003a563c7223 */ /* 0x000fe2000000003f */
[----:B------:R-:W2:Y:S01]  /*4fc0*/  LDS.128 R48, [R134.X4+UR5+0x330] ;  /* 0x0003300586307984 */ /* 0x000ea20008004c00 */
        /* <DEDUP_REMOVED lines=190> */
[C---:B--2---:R-:W-:Y:S01]  /*5bb0*/  FFMA R48, R60.reuse, R56, R217 ;  /* 0x000000383c307223 */ /* 0x044fe200000000d9 */
        /* <DEDUP_REMOVED lines=16> */
[----:B------:R-:W-:Y:S01]  /*5cc0*/  FFMA R211, R63, R71, R62 ;  /* 0x000000473fd37223 */ /* 0x000fe2000000003e */
[----:B------:R-:W-:Y:S01]  /*5cd0*/  FFMA R85, R85, R53, R84 ;  /* 0x0000003555557223 */ /* 0x000fe20000000054 */
[C---:B---3--:R-:W-:Y:S01]  /*5ce0*/  FFMA R60, R40.reuse, R56, R225 ;  /* 0x00000038283c7223 */ /* 0x048fe200000000e1 */
        /* <DEDUP_REMOVED lines=13> */
[----:B------:R-:W-:Y:S01]  /*5dc0*/  LDS.128 R84, [R134.X4+UR5+0x40] ;  /* 0x0000400586547984 */ /* 0x000fe20008004c00 */
[----:B------:R-:W-:Y:S01]  /*5dd0*/  FFMA R42, R42, R54, R41 ;  /* 0x000000362a2a7223 */ /* 0x000fe20000000029 */
[C---:B------:R-:W-:Y:S01]  /*5de0*/  FFMA R225, R43.reuse, R59, R40 ;  /* 0x0000003b2be17223 */ /* 0x040fe20000000028 */
[C---:B-1----:R-:W-:Y:S01]  /*5df0*/  FFMA R40, R44.reuse, R68, R121 ;  /* 0x000000442c287223 */ /* 0x042fe20000000079 */
[----:B------:R-:W1:Y:S01]  /*5e00*/  LDS.128 R60, [R138+0x40] ;  /* 0x000040008a3c7984 */ /* 0x000e620000000c00 */
[C---:B------:R-:W-:Y:S01]  /*5e10*/  FFMA R223, R43.reuse, R55, R42 ;  /* 0x000000372bdf7223 */ /* 0x040fe2000000002a */
[C---:B------:R-:W-:Y:S01]  /*5e20*/  FFMA R42, R44.reuse, R80, R123 ;  /* 0x000000502c2a7223 */ /* 0x040fe2000000007b */
[C---:B------:R-:W-:Y:S01]  /*5e30*/  FFMA R219, R43.reuse, R71, R88 ;  /* 0x000000472bdb7223 */ /* 0x040fe20000000058 */
[----:B------:R-:W3:Y:S01]  /*5e40*/  LDS.128 R64, [R138+0x140] ;  /* 0x000140008a407984 */ /* 0x000ee20000000c00 */
[C---:B------:R-:W-:Y:S01]  /*5e50*/  FFMA R88, R44.reuse, R52, R195 ;  /* 0x000000342c587223 */ /* 0x040fe200000000c3 */
[----:B------:R-:W-:Y:S01]  /*5e60*/  FFMA R221, R43, R83, R90 ;  /* 0x000000532bdd7223 */ /* 0x000fe2000000005a */
[C---:B------:R-:W-:Y:S01]  /*5e70*/  FFMA R123, R45.reuse, R81, R42 ;  /* 0x000000512d7b7223 */ /* 0x040fe2000000002a */
[----:B------:R-:W4:Y:S01]  /*5e80*/  LDS.128 R72, [R138+0x240] ;  /* 0x000240008a487984 */ /* 0x000f220000000c00 */
[C---:B------:R-:W-:Y:S01]  /*5e90*/  FFMA R195, R45.reuse, R69, R40 ;  /* 0x000000452dc37223 */ /* 0x040fe20000000028 */
[----:B------:R-:W-:Y:S01]  /*5ea0*/  FFMA R44, R44, R56, R197 ;  /* 0x000000382c2c7223 */ /* 0x000fe200000000c5 */
[C---:B------:R-:W-:Y:S01]  /*5eb0*/  FFMA R121, R45.reuse, R53, R88 ;  /* 0x000000352d797223 */ /* 0x040fe20000000058 */
[----:B------:R-:W4:Y:S01]  /*5ec0*/  LDS.128 R40, [R134.X4+UR5+0x140] ;  /* 0x0001400586287984 */ /* 0x000f220008004c00 */
[C---:B------:R-:W-:Y:S01]  /*5ed0*/  FFMA R88, R46.reuse, R82, R123 ;  /* 0x000000522e587223 */ /* 0x040fe2000000007b */
[----:B------:R-:W-:Y:S01]  /*5ee0*/  FFMA R45, R45, R57, R44 ;  /* 0x000000392d2d7223 */ /* 0x000fe2000000002c */
[C---:B------:R-:W-:Y:S01]  /*5ef0*/  FFMA R90, R46.reuse, R54, R121 ;  /* 0x000000362e5a7223 */ /* 0x040fe20000000079 */
[----:B------:R-:W-:Y:S01]  /*5f00*/  FFMA R44, R46, R70, R195 ;  /* 0x000000462e2c7223 */ /* 0x000fe200000000c3 */
[----:B--2---:R-:W-:Y:S01]  /*5f10*/  FFMA R68, R48, R68, R117 ;  /* 0x0000004430447223 */ /* 0x004fe20000000075 */
        /* <DEDUP_REMOVED lines=21> */
[----:B------:R-:W-:Y:S01]  /*6070*/  LDS.128 R80, [R138+0x50] ;  /* 0x000050008a507984 */ /* 0x000fe20000000c00 */
[C---:B-1----:R-:W-:Y:S01]  /*6080*/  FFMA R50, R84.reuse, R60, R145 ;  /* 0x0000003c54327223 */ /* 0x042fe20000000091 */
[----:B---3--:R-:W-:-:S03]  /*6090*/  FFMA R48, R84, R64, R143 ;  /* 0x0000004054307223 */ /* 0x008fc6000000008f */
[C---:B------:R-:W-:Y:S01]  /*60a0*/  FFMA R55, R85.reuse, R61, R50 ;  /* 0x0000003d55377223 */ /* 0x040fe20000000032 */
[C---:B----4-:R-:W-:Y:S01]  /*60b0*/  FFMA R52, R84.reuse, R72, R147 ;  /* 0x0000004854347223 */ /* 0x050fe20000000093 */
[C---:B------:R-:W-:Y:S01]  /*60c0*/  FFMA R57, R85.reuse, R65, R48 ;  /* 0x0000004155397223 */ /* 0x040fe20000000030 */
[----:B------:R-:W-:Y:S01]  /*60d0*/  FFMA R84, R84, R76, R149 ;  /* 0x0000004c54547223 */ /* 0x000fe20000000095 */
[----:B------:R-:W1:Y:S01]  /*60e0*/  LDS.128 R48, [R134.X4+UR5+0x340] ;  /* 0x0003400586307984 */ /* 0x000e620008004c00 */
        /* <DEDUP_REMOVED lines=170> */
[----:B------:R-:W3:Y:S01]  /*6b90*/  LDS.128 R40, [R134.X4+UR5+0x6140] ;  /* 0x0061400586287984 */ /* 0x000ee20008004c00 */
        /* <DEDUP_REMOVED lines=40> */
[C---:B---3--:R-:W-:Y:S01]  /*6e20*/  FFMA R54, R40.reuse, R64, R219 ;  /* 0x0000004028367223 */ /* 0x048fe200000000db */
[----:B------:R-:W-:Y:S01]  /*6e30*/  FFMA R56, R40, R72, R221 ;  /* 0x0000004828387223 */ /* 0x000fe200000000dd */
[----:B------:R-:W-:Y:S01]  /*6e40*/  FFMA R86, R86, R78, R85 ;  /* 0x0000004e56567223 */ /* 0x000fe20000000055 */
[----:B------:R-:W-:Y:S01]  /*6e50*/  FFMA R215, R55, R79, R58 ;  /* 0x0000004f37d77223 */ /* 0x000fe2000000003a */
        /* <DEDUP_REMOVED lines=9> */
[----:B------:R-:W3:Y:S01]  /*6ef0*/  LDS.128 R84, [R134.X4+UR5+0x50] ;  /* 0x0000500586547984 */ /* 0x000ee20008004c00 */
[C---:B------:R-:W-:Y:S01]  /*6f00*/  FFMA R40, R42.reuse, R62, R57 ;  /* 0x0000003e2a287223 */ /* 0x040fe20000000039 */
[----:B------:R-:W-:Y:S01]  /*6f10*/  FFMA R42, R42, R78, R41 ;  /* 0x0000004e2a2a7223 */ /* 0x000fe20000000029 */
[C---:B------:R-:W-:Y:S01]  /*6f20*/  FFMA R223, R43.reuse, R67, R88 ;  /* 0x000000432bdf7223 */ /* 0x040fe20000000058 */
[----:B------:R-:W4:Y:S01]  /*6f30*/  LDS.128 R68, [R138+0x150] ;  /* 0x000150008a447984 */ /* 0x000f220000000c00 */
[C---:B------:R-:W-:Y:S01]  /*6f40*/  FFMA R225, R43.reuse, R63, R40 ;  /* 0x0000003f2be17223 */ /* 0x040fe20000000028 */
[C---:B------:R-:W-:Y:S01]  /*6f50*/  FFMA R221, R43.reuse, R79, R42 ;  /* 0x0000004f2bdd7223 */ /* 0x040fe2000000002a */
[C---:B--2---:R-:W-:Y:S01]  /*6f60*/  FFMA R42, R44.reuse, R72, R121 ;  /* 0x000000482c2a7223 */ /* 0x044fe20000000079 */
[----:B------:R-:W2:Y:S01]  /*6f70*/  LDS.128 R52, [R138+0x250] ;  /* 0x000250008a347984 */ /* 0x000ea20000000c00 */
[C---:B------:R-:W-:Y:S01]  /*6f80*/  FFMA R40, R44.reuse, R64, R195 ;  /* 0x000000402c287223 */ /* 0x040fe200000000c3 */
[C---:B------:R-:W-:Y:S01]  /*6f90*/  FFMA R88, R44.reuse, R76, R123 ;  /* 0x0000004c2c587223 */ /* 0x040fe2000000007b */
[----:B------:R-:W-:Y:S01]  /*6fa0*/  FFMA R219, R43, R75, R90 ;  /* 0x0000004b2bdb7223 */ /* 0x000fe2000000005a */
[C---:B------:R-:W-:Y:S01]  /*6fb0*/  FFMA R123, R45.reuse, R73, R42 ;  /* 0x000000492d7b7223 */ /* 0x040fe2000000002a */
[C---:B------:R-:W-:Y:S01]  /*6fc0*/  FFMA R195, R45.reuse, R65, R40 ;  /* 0x000000412dc37223 */ /* 0x040fe20000000028 */
[----:B------:R-:W2:Y:S01]  /*6fd0*/  LDS.128 R56, [R138+0x350] ;  /* 0x000350008a387984 */ /* 0x000ea20000000c00 */
[----:B------:R-:W-:Y:S01]  /*6fe0*/  FFMA R44, R44, R60, R197 ;  /* 0x0000003c2c2c7223 */ /* 0x000fe200000000c5 */
        /* <DEDUP_REMOVED lines=31> */
[----:B------:R-:W-:Y:S01]  /*71e0*/  LDS.128 R76, [R138+0x360] ;  /* 0x000360008a4c7984 */ /* 0x000fe20000000c00 */
[----:B--2---:R-:W-:Y:S01]  /*71f0*/  FFMA R60, R84, R52, R143 ;  /* 0x00000034543c7223 */ /* 0x004fe2000000008f */
        /* <DEDUP_REMOVED lines=193> */
[----:B------:R-:W-:Y:S01]  /*7e10*/  FFMA R50, R50, R70, R49 ;  /* 0x0000004632327223 */ /* 0x000fe20000000031 */
        /* <DEDUP_REMOVED lines=16> */
[----:B------:R-:W-:Y:S01]  /*7f20*/  FFMA R85, R85, R57, R84 ;  /* 0x0000003955557223 */ /* 0x000fe20000000054 */
[C---:B------:R-:W-:Y:S01]  /*7f30*/  FFMA R215, R63.reuse, R55, R64 ;  /* 0x000000373fd77223 */ /* 0x040fe20000000040 */
[C---:B------:R-:W-:Y:S01]  /*7f40*/  FFMA R213, R63.reuse, R71, R62 ;  /* 0x000000473fd57223 */ /* 0x040fe2000000003e */
[C---:B------:R-:W-:Y:S01]  /*7f50*/  FFMA R217, R63.reuse, R83, R60 ;  /* 0x000000533fd97223 */ /* 0x040fe2000000003c */
[C---:B---3--:R-:W-:Y:S01]  /*7f60*/  FFMA R62, R40.reuse, R68, R223 ;  /* 0x00000044283e7223 */ /* 0x048fe200000000df */
[C---:B------:R-:W-:Y:S01]  /*7f70*/  FFMA R64, R40.reuse, R52, R219 ;  /* 0x0000003428407223 */ /* 0x040fe200000000db */
[----:B------:R-:W-:Y:S01]  /*7f80*/  FFMA R60, R40, R80, R225 ;  /* 0x00000050283c7223 */ /* 0x000fe200000000e1 */
[----:B------:R-:W-:Y:S01]  /*7f90*/  FFMA R211, R63, R59, R66 ;  /* 0x0000003b3fd37223 */ /* 0x000fe20000000042 */
[----:B------:R-:W-:Y:S01]  /*7fa0*/  FFMA R86, R86, R58, R85 ;  /* 0x0000003a56567223 */ /* 0x000fe20000000055 */
[C---:B------:R-:W-:Y:S01]  /*7fb0*/  FFMA R63, R41.reuse, R69, R62 ;  /* 0x00000045293f7223 */ /* 0x040fe2000000003e */
[C---:B------:R-:W-:Y:S01]  /*7fc0*/  FFMA R61, R41.reuse, R53, R64 ;  /* 0x00000035293d7223 */ /* 0x040fe20000000040 */
[----:B------:R-:W-:Y:S01]  /*7fd0*/  FFMA R40, R40, R56, R221 ;  /* 0x0000003828287223 */ /* 0x000fe200000000dd */
[----:B------:R-:W-:Y:S01]  /*7fe0*/  FFMA R65, R41, R81, R60 ;  /* 0x0000005129417223 */ /* 0x000fe2000000003c */
[----:B------:R-:W-:Y:S01]  /*7ff0*/  FFMA R149, R87, R59, R86 ;  /* 0x0000003b57957223 */ /* 0x000fe20000000056 */
[C---:B------:R-:W-:Y:S01]  /*8000*/  FFMA R88, R42.reuse, R70, R63 ;  /* 0x000000462a587223 */ /* 0x040fe2000000003f */
[----:B------:R-:W-:Y:S01]  /*8010*/  FFMA R41, R41, R57, R40 ;  /* 0x0000003929297223 */ /* 0x000fe20000000028 */
[C---:B------:R-:W-:Y:S01]  /*8020*/  FFMA R90, R42.reuse, R54, R61 ;  /* 0x000000362a5a7223 */ /* 0x040fe2000000003d */
[C---:B------:R-:W-:Y:S01]  /*8030*/  FFMA R40, R42.reuse, R82, R65 ;  /* 0x000000522a287223 */ /* 0x040fe20000000041 */
[----:B------:R-:W-:Y:S01]  /*8040*/  LDS.128 R84, [R134.X4+UR5+0x60] ;  /* 0x0000600586547984 */ /* 0x000fe20008004c00 */
[----:B------:R-:W-:Y:S01]  /*8050*/  FFMA R42, R42, R58, R41 ;  /* 0x0000003a2a2a7223 */ /* 0x000fe20000000029 */
[C---:B------:R-:W-:Y:S01]  /*8060*/  FFMA R221, R43.reuse, R71, R88 ;  /* 0x000000472bdd7223 */ /* 0x040fe20000000058 */
[C---:B------:R-:W-:Y:S01]  /*8070*/  FFMA R225, R43.reuse, R83, R40 ;  /* 0x000000532be17223 */ /* 0x040fe20000000028 */
[----:B------:R-:W3:Y:S01]  /*8080*/  LDS.128 R60, [R138+0x160] ;  /* 0x000160008a3c7984 */ /* 0x000ee20000000c00 */
[C---:B------:R-:W-:Y:S01]  /*8090*/  FFMA R219, R43.reuse, R59, R42 ;  /* 0x0000003b2bdb7223 */ /* 0x040fe2000000002a */
[C---:B-1----:R-:W-:Y:S01]  /*80a0*/  FFMA R42, R44.reuse, R52, R123 ;  /* 0x000000342c2a7223 */ /* 0x042fe2000000007b */
[C---:B------:R-:W-:Y:S01]  /*80b0*/  FFMA R40, R44.reuse, R68, R195 ;  /* 0x000000442c287223 */ /* 0x040fe200000000c3 */
[----:B------:R-:W1:Y:S01]  /*80c0*/  LDS.128 R72, [R138+0x60] ;  /* 0x000060008a487984 */ /* 0x000e620000000c00 */
[----:B------:R-:W-:Y:S01]  /*80d0*/  FFMA R223, R43, R55, R90 ;  /* 0x000000372bdf7223 */ /* 0x000fe2000000005a */
[C---:B------:R-:W-:Y:S01]  /*80e0*/  FFMA R88, R44.reuse, R56, R121 ;  /* 0x000000382c587223 */ /* 0x040fe20000000079 */
        /* <DEDUP_REMOVED lines=33> */
[----:B------:R-:W-:Y:S01]  /*8300*/  LDS.128 R80, [R138+0x370] ;  /* 0x000370008a507984 */ /* 0x000fe20000000c00 */
[----:B-1----:R-:W-:-:S02]  /*8310*/  FFMA R48, R84, R72, R143 ;  /* 0x0000004854307223 */ /* 0x002fc4000000008f */
[C---:B------:R-:W-:Y:S01]  /*8320*/  FFMA R55, R85.reuse, R61, R50 ;  /* 0x0000003d55377223 */ /* 0x040fe20000000032 */
[----:B----4-:R-:W-:Y:S01]  /*8330*/  FFMA R52, R84, R64, R145 ;  /* 0x0000004054347223 */ /* 0x010fe20000000091 */
[C---:B------:R-:W-:Y:S02]  /*8340*/  FFMA R57, R85.reuse, R73, R48 ;  /* 0x0000004955397223 */ /* 0x040fe40000000030 */
[C---:B------:R-:W-:Y:S01]  /*8350*/  FFMA R54, R86.reuse, R62, R55 ;  /* 0x0000003e56367223 */ /* 0x040fe20000000037 */
[----:B------:R-:W1:Y:S01]  /*8360*/  LDS.128 R48, [R134.X4+UR5+0x360] ;  /* 0x0003600586307984 */ /* 0x000e620008004c00 */
        /* <DEDUP_REMOVED lines=9> */
[C---:B------:R-:W-:Y:S01]  /*8400*/  FFMA R56, R40.reuse, R76, R125 ;  /* 0x0000004c28387223 */ /* 0x040fe2000000007d */
[----:B------:R-:W-:Y:S01]  /*8410*/  FFMA R40, R40, R72, R127 ;  /* 0x0000004828287223 */ /* 0x000fe2000000007f */
[C---:B------:R-:W-:Y:S01]  /*8420*/  FFMA R69, R41.reuse, R61, R52 ;  /* 0x0000003d29457223 */ /* 0x040fe20000000034 */
[----:B------:R-:W-:Y:S01]  /*8430*/  FFMA R84, R84, R76, R149 ;  /* 0x0000004c54547223 */ /* 0x000fe20000000095 */
        /* <DEDUP_REMOVED lines=215> */
[C---:B--2---:R-:W-:Y:S01]  /*91b0*/  FFMA R40, R44.reuse, R60, R195 ;  /* 0x0000003c2c287223 */ /* 0x044fe200000000c3 */
[----:B------:R-:W2:Y:S01]  /*91c0*/  LDS.128 R52, [R138+0x170] ;  /* 0x000170008a347984 */ /* 0x000ea20000000c00 */
        /* <DEDUP_REMOVED lines=16> */
[----:B-1----:R-:W-:Y:S01]  /*92d0*/  FFMA R60, R48, R60, R117 ;  /* 0x0000003c303c7223 */ /* 0x002fe20000000075 */
        /* <DEDUP_REMOVED lines=22> */
[C---:B--2---:R-:W-:Y:S01]  /*9440*/  FFMA R50, R84.reuse, R52, R147 ;  /* 0x0000003454327223 */ /* 0x044fe20000000093 */
[----:B---3--:R-:W-:-:S03]  /*9450*/  FFMA R48, R84, R56, R143 ;  /* 0x0000003854307223 */ /* 0x008fc6000000008f */
[C---:B------:R-:W-:Y:S01]  /*9460*/  FFMA R63, R85.reuse, R53, R50 ;  /* 0x00000035553f7223 */ /* 0x040fe20000000032 */
[----:B----4-:R-:W-:Y:S01]  /*9470*/  FFMA R60, R84, R68, R145 ;  /* 0x00000044543c7223 */ /* 0x010fe20000000091 */
[C---:B------:R-:W-:Y:S02]  /*9480*/  FFMA R65, R85.reuse, R57, R48 ;  /* 0x0000003955417223 */ /* 0x040fe40000000030 */
[C---:B------:R-:W-:Y:S01]  /*9490*/  FFMA R62, R86.reuse, R54, R63 ;  /* 0x00000036563e7223 */ /* 0x040fe2000000003f */
[----:B------:R-:W2:Y:S01]  /*94a0*/  LDS.128 R48, [R134.X4+UR5+0x370] ;  /* 0x0003700586307984 */ /* 0x000ea20008004c00 */
        /* <DEDUP_REMOVED lines=759> */
[----:B------:R-:W-:Y:S01]  /*c420*/  FFMA R85, R85, R81, R84 ;  /* 0x0000005155557223 */ /* 0x000fe20000000054 */
        /* <DEDUP_REMOVED lines=21> */
[C---:B-1----:R-:W-:Y:S01]  /*c580*/  FFMA R40, R44.reuse, R68, R121 ;  /* 0x000000442c287223 */ /* 0x042fe20000000079 */
[C---:B------:R-:W-:Y:S01]  /*c590*/  FFMA R223, R43.reuse, R83, R42 ;  /* 0x000000532bdf7223 */ /* 0x040fe2000000002a */
[----:B------:R-:W1:Y:S01]  /*c5a0*/  LDS.128 R72, [R138+0xa0] ;  /* 0x0000a0008a487984 */ /* 0x000e620000000c00 */
[C---:B------:R-:W-:Y:S01]  /*c5b0*/  FFMA R42, R44.reuse, R52, R195 ;  /* 0x000000342c2a7223 */ /* 0x040fe200000000c3 */
[C---:B------:R-:W-:Y:S01]  /*c5c0*/  FFMA R219, R43.reuse, R71, R88 ;  /* 0x000000472bdb7223 */ /* 0x040fe20000000058 */
[C---:B------:R-:W-:Y:S01]  /*c5d0*/  FFMA R88, R44.reuse, R80, R123 ;  /* 0x000000502c587223 */ /* 0x040fe2000000007b */
[----:B------:R-:W-:Y:S01]  /*c5e0*/  FFMA R221, R43, R55, R90 ;  /* 0x000000372bdd7223 */ /* 0x000fe2000000005a */
[C---:B------:R-:W-:Y:S01]  /*c5f0*/  FFMA R123, R45.reuse, R53, R42 ;  /* 0x000000352d7b7223 */ /* 0x040fe2000000002a */
[C---:B------:R-:W-:Y:S01]  /*c600*/  FFMA R195, R45.reuse, R69, R40 ;  /* 0x000000452dc37223 */ /* 0x040fe20000000028 */
[----:B------:R-:W1:Y:S01]  /*c610*/  LDS.128 R60, [R138+0x3a0] ;  /* 0x0003a0008a3c7984 */ /* 0x000e620000000c00 */
[----:B------:R-:W-:Y:S01]  /*c620*/  FFMA R44, R44, R56, R197 ;  /* 0x000000382c2c7223 */ /* 0x000fe200000000c5 */
[C---:B------:R-:W-:Y:S01]  /*c630*/  FFMA R121, R45.reuse, R81, R88 ;  /* 0x000000512d797223 */ /* 0x040fe20000000058 */
[C---:B------:R-:W-:Y:S01]  /*c640*/  FFMA R88, R46.reuse, R54, R123 ;  /* 0x000000362e587223 */ /* 0x040fe2000000007b */
[----:B------:R-:W1:Y:S01]  /*c650*/  LDS.128 R40, [R134.X4+UR5+0x1a0] ;  /* 0x0001a00586287984 */ /* 0x000e620008004c00 */
        /* <DEDUP_REMOVED lines=28> */
[----:B-1----:R-:W-:Y:S01]  /*c820*/  FFMA R48, R84, R72, R147 ;  /* 0x0000004854307223 */ /* 0x002fe20000000093 */
[C---:B------:R-:W-:Y:S01]  /*c830*/  FFMA R55, R85.reuse, R65, R50 ;  /* 0x0000004155377223 */ /* 0x040fe20000000032 */
[----:B------:R-:W-:Y:S01]  /*c840*/  LDS.128 R80, [R134.X4+UR5+0x63a0] ;  /* 0x0063a00586507984 */ /* 0x000fe20008004c00 */
[C---:B------:R-:W-:Y:S01]  /*c850*/  FFMA R56, R86.reuse, R78, R53 ;  /* 0x0000004e56387223 */ /* 0x040fe20000000035 */
[----:B------:R-:W-:Y:S01]  /*c860*/  FFMA R57, R85, R73, R48 ;  /* 0x0000004955397223 */ /* 0x000fe20000000030 */
[C---:B------:R-:W-:Y:S01]  /*c870*/  FFMA R54, R86.reuse, R66, R55 ;  /* 0x0000004256367223 */ /* 0x040fe20000000037 */
[----:B------:R-:W1:Y:S01]  /*c880*/  LDS.128 R48, [R134.X4+UR5+0x3a0] ;  /* 0x0003a00586307984 */ /* 0x000e620008004c00 */
[C---:B------:R-:W-:Y:S01]  /*c890*/  FFMA R143, R87.reuse, R79, R56 ;  /* 0x0000004f578f7223 */ /* 0x040fe20000000038 */
[----:B------:R-:W-:Y:S01]  /*c8a0*/  FFMA R52, R86, R74, R57 ;  /* 0x0000004a56347223 */ /* 0x000fe20000000039 */
        /* <DEDUP_REMOVED lines=78> */
[-C--:B------:R-:W-:Y:S01]  /*cd90*/  FFMA R167, R55, R63.reuse, R58 ;  /* 0x0000003f37a77223 */ /* 0x080fe2000000003a */
[C---:B------:R-:W-:Y:S01]  /*cda0*/  FFMA R58, R42.reuse, R62, R57 ;  /* 0x0000003e2a3a7223 */ /* 0x040fe20000000039 */
[----:B------:R-:W2:Y:S01]  /*cdb0*/  LDS.128 R52, [R134.X4+UR5+0x40a0] ;  /* 0x0040a00586347984 */ /* 0x000ea20008004c00 */
        /* <DEDUP_REMOVED lines=66> */
[C---:B------:R-:W-:Y:S01]  /*d1e0*/  FFMA R56, R42.reuse, R78, R59 ;  /* 0x0000004e2a387223 */ /* 0x040fe2000000003b */
[----:B------:R-:W-:Y:S01]  /*d1f0*/  FFMA R41, R41, R73, R40 ;  /* 0x0000004929297223 */ /* 0x000fe20000000028 */
[C---:B------:R-:W-:Y:S01]  /*d200*/  FFMA R58, R42.reuse, R62, R57 ;  /* 0x0000003e2a3a7223 */ /* 0x040fe20000000039 */
[----:B------:R-:W-:Y:S01]  /*d210*/  FFMA R40, R42, R66, R69 ;  /* 0x000000422a287223 */ /* 0x000fe20000000045 */
[C---:B------:R-:W-:Y:S01]  /*d220*/  FFMA R91, R43.reuse, R79, R56 ;  /* 0x0000004f2b5b7223 */ /* 0x040fe20000000038 */
[----:B---3--:R-:W-:Y:S01]  /*d230*/  FFMA R56, R44, R60, R199 ;  /* 0x0000003c2c387223 */ /* 0x008fe200000000c7 */
[----:B------:R-:W-:Y:S01]  /*d240*/  FFMA R42, R42, R74, R41 ;  /* 0x0000004a2a2a7223 */ /* 0x000fe20000000029 */
[C---:B------:R-:W-:Y:S01]  /*d250*/  FFMA R109, R43.reuse, R63, R58 ;  /* 0x0000003f2b6d7223 */ /* 0x040fe2000000003a */
[----:B------:R-:W-:Y:S01]  /*d260*/  FFMA R89, R43, R67, R40 ;  /* 0x000000432b597223 */ /* 0x000fe20000000028 */
[----:B------:R-:W-:Y:S01]  /*d270*/  FFMA R41, R45, R61, R56 ;  /* 0x0000003d2d297223 */ /* 0x000fe20000000038 */
[C---:B------:R-:W-:Y:S01]  /*d280*/  FFMA R40, R44.reuse, R64, R191 ;  /* 0x000000402c287223 */ /* 0x040fe200000000bf */
[----:B------:R-:W3:Y:S01]  /*d290*/  LDS.128 R56, [R134.X4+UR5+0x61a0] ;  /* 0x0061a00586387984 */ /* 0x000ee20008004c00 */
[----:B------:R-:W-:Y:S01]  /*d2a0*/  FFMA R111, R43, R75, R42 ;  /* 0x0000004b2b6f7223 */ /* 0x000fe2000000002a */
        /* <DEDUP_REMOVED lines=8> */
[----:B------:R-:W-:Y:S01]  /*d330*/  FFMA R42, R46, R78, R43 ;  /* 0x0000004e2e2a7223 */ /* 0x000fe2000000002b */
[C---:B------:R-:W-:Y:S01]  /*d340*/  FFMA R193, R47.reuse, R67, R40 ;  /* 0x000000432fc17223 */ /* 0x040fe20000000028 */
[----:B--2---:R-:W-:Y:S01]  /*d350*/  FFMA R40, R48, R72, R209 ;  /* 0x0000004830287223 */ /* 0x004fe200000000d1 */
[C---:B------:R-:W-:Y:S01]  /*d360*/  FFMA R191, R47.reuse, R63, R44 ;  /* 0x0000003f2fbf7223 */ /* 0x040fe2000000002c */
[----:B------:R-:W-:Y:S01]  /*d370*/  FFMA R199, R47, R79, R42 ;  /* 0x0000004f2fc77223 */ /* 0x000fe2000000002a */
[----:B------:R-:W-:Y:S01]  /*d380*/  FFMA R46, R46, R74, R45 ;  /* 0x0000004a2e2e7223 */ /* 0x000fe2000000002d */
        /* <DEDUP_REMOVED lines=12> */
[C---:B-1----:R-:W-:Y:S01]  /*d450*/  FFMA R40, R52.reuse, R72, R217 ;  /* 0x0000004834287223 */ /* 0x042fe200000000d9 */
        /* <DEDUP_REMOVED lines=8> */
[----:B------:R-:W-:Y:S01]  /*d4e0*/  FFMA R40, R54, R74, R45 ;  /* 0x0000004a36287223 */ /* 0x000fe2000000002d */
[-C--:B------:R-:W-:Y:S01]  /*d4f0*/  FFMA R86, R86, R62.reuse, R85 ;  /* 0x0000003e56567223 */ /* 0x080fe20000000055 */
[C---:B------:R-:W-:Y:S01]  /*d500*/  FFMA R44, R54.reuse, R62, R41 ;  /* 0x0000003e362c7223 */ /* 0x040fe20000000029 */
        /* <DEDUP_REMOVED lines=15> */
[----:B------:R-:W-:Y:S01]  /*d600*/  FFMA R149, R87, R63, R86 ;  /* 0x0000003f57957223 */ /* 0x000fe20000000056 */
[----:B------:R-:W-:Y:S01]  /*d610*/  FFMA R201, R47, R75, R46 ;  /* 0x0000004b2fc97223 */ /* 0x000fe2000000002e */
[-C--:B------:R-:W-:Y:S01]  /*d620*/  FFMA R207, R51, R67.reuse, R50 ;  /* 0x0000004333cf7223 */ /* 0x080fe20000000032 */
[C---:B------:R-:W-:Y:S01]  /*d630*/  FFMA R56, R58.reuse, R74, R45 ;  /* 0x0000004a3a387223 */ /* 0x040fe2000000002d */
[----:B------:R-:W-:Y:S01]  /*d640*/  LDS.128 R84, [R134.X4+UR5+0xb0] ;  /* 0x0000b00586547984 */ /* 0x000fe20008004c00 */
[C---:B------:R-:W-:Y:S01]  /*d650*/  FFMA R88, R58.reuse, R66, R43 ;  /* 0x000000423a587223 */ /* 0x040fe2000000002b */
[C---:B------:R-:W-:Y:S01]  /*d660*/  FFMA R90, R58.reuse, R78, R41 ;  /* 0x0000004e3a5a7223 */ /* 0x040fe20000000029 */
[----:B------:R-:W-:Y:S01]  /*d670*/  FFMA R215, R55, R67, R54 ;  /* 0x0000004337d77223 */ /* 0x000fe20000000036 */
[----:B------:R-:W1:Y:S01]  /*d680*/  LDS.128 R44, [R138+0x1b0] ;  /* 0x0001b0008a2c7984 */ /* 0x000e620000000c00 */
        /* <DEDUP_REMOVED lines=11> */
[C---:B------:R-:W-:Y:S01]  /*d740*/  FFMA R195, R69.reuse, R65, R56 ;  /* 0x0000004145c37223 */ /* 0x040fe20000000038 */
[----:B------:R-:W4:Y:S01]  /*d750*/  LDS.128 R40, [R138+0x3b0] ;  /* 0x0003b0008a287984 */ /* 0x000f220000000c00 */
[----:B------:R-:W-:Y:S01]  /*d760*/  FFMA R68, R68, R72, R197 ;  /* 0x0000004844447223 */ /* 0x000fe200000000c5 */
[C---:B------:R-:W-:Y:S01]  /*d770*/  FFMA R121, R69.reuse, R61, R88 ;  /* 0x0000003d45797223 */ /* 0x040fe20000000058 */
[C---:B------:R-:W-:Y:S01]  /*d780*/  FFMA R88, R70.reuse, R78, R123 ;  /* 0x0000004e46587223 */ /* 0x040fe2000000007b */
[----:B------:R-:W4:Y:S01]  /*d790*/  LDS.128 R56, [R134.X4+UR5+0x1b0] ;  /* 0x0001b00586387984 */ /* 0x000f220008004c00 */
        /* <DEDUP_REMOVED lines=11> */
[----:B------:R-:W4:Y:S01]  /*d850*/  LDS.128 R68, [R134.X4+UR5+0x2b0] ;  /* 0x0002b00586447984 */ /* 0x000f220008004c00 */
        /* <DEDUP_REMOVED lines=9> */
[----:B-1----:R-:W-:Y:S01]  /*d8f0*/  FFMA R62, R84, R44, R145 ;  /* 0x0000002c543e7223 */ /* 0x002fe20000000091 */
[C---:B------:R-:W-:Y:S01]  /*d900*/  FFMA R117, R83.reuse, R67, R66 ;  /* 0x0000004353757223 */ /* 0x040fe20000000042 */
[----:B------:R-:W-:Y:S01]  /*d910*/  FFMA R78, R82, R78, R77 ;  /* 0x0000004e524e7223 */ /* 0x000fe2000000004d */
[----:B------:R-:W-:Y:S01]  /*d920*/  FFMA R119, R83, R75, R74 ;  /* 0x0000004b53777223 */ /* 0x000fe2000000004a */
[C---:B--2---:R-:W-:Y:S01]  /*d930*/  FFMA R60, R84.reuse, R48, R147 ;  /* 0x00000030543c7223 */ /* 0x044fe20000000093 */
[----:B------:R-:W-:Y:S01]  /*d940*/  FFMA R67, R85, R45, R62 ;  /* 0x0000002d55437223 */ /* 0x000fe2000000003e */
[----:B------:R-:W-:Y:S01]  /*d950*/  FFMA R99, R83, R79, R78 ;  /* 0x0000004f53637223 */ /* 0x000fe2000000004e */
[----:B---3--:R-:W-:Y:S01]  /*d960*/  FFMA R64, R84, R52, R143 ;  /* 0x0000003454407223 */ /* 0x008fe2000000008f */
[C---:B------:R-:W-:Y:S01]  /*d970*/  FFMA R73, R85.reuse, R49, R60 ;  /* 0x0000003155497223 */ /* 0x040fe2000000003c */
[C---:B------:R-:W-:Y:S01]  /*d980*/  FFMA R66, R86.reuse, R46, R67 ;  /* 0x0000002e56427223 */ /* 0x040fe20000000043 */
[----:B------:R-:W1:Y:S01]  /*d990*/  LDS.128 R60, [R134.X4+UR5+0x3b0] ;  /* 0x0003b005863c7984 */ /* 0x000e620008004c00 */
[----:B------:R-:W-:Y:S01]  /*d9a0*/  FFMA R65, R85, R53, R64 ;  /* 0x0000003555417223 */ /* 0x000fe20000000040 */
[----:B------:R-:W-:Y:S01]  /*d9b0*/  FFMA R64, R86, R50, R73 ;  /* 0x0000003256407223 */ /* 0x000fe20000000049 */
[C---:B------:R-:W-:Y:S01]  /*d9c0*/  FFMA R147, R87.reuse, R47, R66 ;  /* 0x0000002f57937223 */ /* 0x040fe20000000042 */
[----:B----4-:R-:W-:Y:S01]  /*d9d0*/  FFMA R84, R84, R40, R149 ;  /* 0x0000002854547223 */ /* 0x010fe20000000095 */
[----:B------:R-:W-:Y:S01]  /*d9e0*/  FFMA R72, R86, R54, R65 ;  /* 0x0000003656487223 */ /* 0x000fe20000000041 */
        /* <DEDUP_REMOVED lines=130> */
[----:B------:R-:W3:Y:S01]  /*e210*/  LDS.128 R60, [R134.X4+UR5+0x43b0] ;  /* 0x0043b005863c7984 */ /* 0x000ee20008004c00 */
        /* <DEDUP_REMOVED lines=68> */
[----:B------:R-:W1:Y:S01]  /*e660*/  LDS.128 R80, [R134.X4+UR5+0x63b0] ;  /* 0x0063b00586507984 */ /* 0x000e620008004c00 */
[----:B------:R-:W-:Y:S01]  /*e670*/  FFMA R60, R66, R50, R69 ;  /* 0x00000032423c7223 */ /* 0x000fe20000000045 */
[C---:B------:R-:W-:Y:S01]  /*e680*/  FFMA R213, R67.reuse, R43, R64 ;  /* 0x0000002b43d57223 */ /* 0x040fe20000000040 */
[----:B------:R-:W-:Y:S01]  /*e690*/  FFMA R211, R67, R55, R62 ;  /* 0x0000003743d37223 */ /* 0x000fe2000000003e */
[----:B------:R-:W-:Y:S01]  /*e6a0*/  FFMA R85, R85, R41, R84 ;  /* 0x0000002955557223 */ /* 0x000fe20000000054 */
[C---:B--2---:R-:W-:Y:S01]  /*e6b0*/  FFMA R62, R56.reuse, R44, R223 ;  /* 0x0000002c383e7223 */ /* 0x044fe200000000df */
[----:B------:R-:W-:Y:S01]  /*e6c0*/  FFMA R64, R56, R52, R219 ;  /* 0x0000003438407223 */ /* 0x000fe200000000db */
[----:B------:R-:W-:Y:S01]  /*e6d0*/  FFMA R217, R67, R51, R60 ;  /* 0x0000003343d97223 */ /* 0x000fe2000000003c */
[----:B------:R-:W-:Y:S01]  /*e6e0*/  FFMA R86, R86, R42, R85 ;  /* 0x0000002a56567223 */ /* 0x000fe20000000055 */
[C---:B------:R-:W-:Y:S01]  /*e6f0*/  FFMA R60, R56.reuse, R48, R225 ;  /* 0x00000030383c7223 */ /* 0x040fe200000000e1 */
[C---:B------:R-:W-:Y:S01]  /*e700*/  FFMA R63, R57.reuse, R45, R62 ;  /* 0x0000002d393f7223 */ /* 0x040fe2000000003e */
[C---:B------:R-:W-:Y:S01]  /*e710*/  FFMA R61, R57.reuse, R53, R64 ;  /* 0x00000035393d7223 */ /* 0x040fe20000000040 */
[----:B------:R-:W-:Y:S01]  /*e720*/  FFMA R56, R56, R40, R221 ;  /* 0x0000002838387223 */ /* 0x000fe200000000dd */
[-C--:B------:R-:W-:Y:S01]  /*e730*/  FFMA R66, R66, R46.reuse, R65 ;  /* 0x0000002e42427223 */ /* 0x080fe20000000041 */
[----:B------:R-:W-:Y:S01]  /*e740*/  FFMA R65, R57, R49, R60 ;  /* 0x0000003139417223 */ /* 0x000fe2000000003c */
[----:B------:R-:W-:Y:S01]  /*e750*/  FFMA R149, R87, R43, R86 ;  /* 0x0000002b57957223 */ /* 0x000fe20000000056 */
[----:B------:R-:W-:Y:S01]  /*e760*/  FFMA R57, R57, R41, R56 ;  /* 0x0000002939397223 */ /* 0x000fe20000000038 */
[C---:B------:R-:W-:Y:S01]  /*e770*/  FFMA R88, R58.reuse, R46, R63 ;  /* 0x0000002e3a587223 */ /* 0x040fe2000000003f */
[C---:B------:R-:W-:Y:S01]  /*e780*/  FFMA R90, R58.reuse, R54, R61 ;  /* 0x000000363a5a7223 */ /* 0x040fe2000000003d */
[----:B------:R-:W-:Y:S01]  /*e790*/  LDS.128 R84, [R134.X4+UR5+0xc0] ;  /* 0x0000c00586547984 */ /* 0x000fe20008004c00 */
[C---:B------:R-:W-:Y:S01]  /*e7a0*/  FFMA R56, R58.reuse, R50, R65 ;  /* 0x000000323a387223 */ /* 0x040fe20000000041 */
[----:B------:R-:W-:Y:S01]  /*e7b0*/  FFMA R215, R67, R47, R66 ;  /* 0x0000002f43d77223 */ /* 0x000fe20000000042 */
[----:B------:R-:W-:Y:S01]  /*e7c0*/  FFMA R58, R58, R42, R57 ;  /* 0x0000002a3a3a7223 */ /* 0x000fe20000000039 */
[----:B------:R-:W2:Y:S01]  /*e7d0*/  LDS.128 R60, [R138+0x1c0] ;  /* 0x0001c0008a3c7984 */ /* 0x000ea20000000c00 */
[C---:B------:R-:W-:Y:S01]  /*e7e0*/  FFMA R225, R59.reuse, R51, R56 ;  /* 0x000000333be17223 */ /* 0x040fe20000000038 */
[C---:B---3--:R-:W-:Y:S01]  /*e7f0*/  FFMA R56, R76.reuse, R44, R123 ;  /* 0x0000002c4c387223 */ /* 0x048fe2000000007b */
[C---:B------:R-:W-:Y:S01]  /*e800*/  FFMA R219, R59.reuse, R43, R58 ;  /* 0x0000002b3bdb7223 */ /* 0x040fe2000000003a */
[----:B------:R-:W3:Y:S01]  /*e810*/  LDS.128 R68, [R138+0xc0] ;  /* 0x0000c0008a447984 */ /* 0x000ee20000000c00 */
[C---:B------:R-:W-:Y:S01]  /*e820*/  FFMA R58, R76.reuse, R52, R121 ;  /* 0x000000344c3a7223 */ /* 0x040fe20000000079 */
[C---:B------:R-:W-:Y:S01]  /*e830*/  FFMA R223, R59.reuse, R55, R90 ;  /* 0x000000373bdf7223 */ /* 0x040fe2000000005a */
[----:B------:R-:W-:Y:S01]  /*e840*/  FFMA R221, R59, R47, R88 ;  /* 0x0000002f3bdd7223 */ /* 0x000fe20000000058 */
[----:B------:R-:W4:Y:S01]  /*e850*/  LDS.128 R64, [R138+0x2c0] ;  /* 0x0002c0008a407984 */ /* 0x000f220000000c00 */
[C---:B------:R-:W-:Y:S01]  /*e860*/  FFMA R123, R77.reuse, R53, R58 ;  /* 0x000000354d7b7223 */ /* 0x040fe2000000003a */
[----:B------:R-:W-:Y:S01]  /*e870*/  FFMA R191, R77, R45, R56 ;  /* 0x0000002d4dbf7223 */ /* 0x000fe20000000038 */
[C---:B------:R-:W-:Y:S01]  /*e880*/  FFMA R88, R76.reuse, R40, R195 ;  /* 0x000000284c587223 */ /* 0x040fe200000000c3 */
[----:B------:R-:W4:Y:S01]  /*e890*/  LDS.128 R56, [R134.X4+UR5+0x1c0] ;  /* 0x0001c00586387984 */ /* 0x000f220008004c00 */
[----:B------:R-:W-:-:S02]  /*e8a0*/  FFMA R76, R76, R48, R197 ;  /* 0x000000304c4c7223 */ /* 0x000fc400000000c5 */
[C---:B------:R-:W-:Y:S01]  /*e8b0*/  FFMA R121, R77.reuse, R41, R88 ;  /* 0x000000294d797223 */ /* 0x040fe20000000058 */
[----:B------:R-:W4:Y:S01]  /*e8c0*/  LDS.128 R72, [R138+0x3c0] ;  /* 0x0003c0008a487984 */ /* 0x000f220000000c00 */
        /* <DEDUP_REMOVED lines=22> */
[----:B--2---:R-:W-:Y:S01]  /*ea30*/  FFMA R42, R84, R60, R147 ;  /* 0x0000003c542a7223 */ /* 0x004fe20000000093 */
[C---:B------:R-:W-:Y:S01]  /*ea40*/  FFMA R117, R83.reuse, R47, R46 ;  /* 0x0000002f53757223 */ /* 0x040fe2000000002e */
[----:B------:R-:W-:Y:S01]  /*ea50*/  FFMA R54, R82, R54, R53 ;  /* 0x0000003652367223 */ /* 0x000fe20000000035 */
[----:B------:R-:W-:Y:S01]  /*ea60*/  FFMA R119, R83, R51, R50 ;  /* 0x0000003353777223 */ /* 0x000fe20000000032 */
[C---:B---3--:R-:W-:Y:S01]  /*ea70*/  FFMA R40, R84.reuse, R68, R143 ;  /* 0x0000004454287223 */ /* 0x048fe2000000008f */
[----:B------:R-:W-:Y:S01]  /*ea80*/  FFMA R47, R85, R61, R42 ;  /* 0x0000003d552f7223 */ /* 0x000fe2000000002a */
[----:B------:R-:W-:Y:S01]  /*ea90*/  FFMA R99, R83, R55, R54 ;  /* 0x0000003753637223 */ /* 0x000fe20000000036 */
[----:B----4-:R-:W-:Y:S01]  /*eaa0*/  FFMA R44, R84, R64, R145 ;  /* 0x00000040542c7223 */ /* 0x010fe20000000091 */
[C---:B------:R-:W-:Y:S01]  /*eab0*/  FFMA R49, R85.reuse, R69, R40 ;  /* 0x0000004555317223 */ /* 0x040fe20000000028 */
        /* <DEDUP_REMOVED lines=13> */
[C---:B------:R-:W-:Y:S01]  /*eb90*/  FFMA R50, R58.reuse, R66, R51 ;  /* 0x000000423a327223 */ /* 0x040fe20000000033 */
[----:B------:R-:W3:Y:S01]  /*eba0*/  LDS.128 R44, [R134.X4+UR5+0x20c0] ;  /* 0x0020c005862c7984 */ /* 0x000ee20008004c00 */
        /* <DEDUP_REMOVED lines=8> */
[----:B------:R-:W-:Y:S01]  /*ec30*/  FFMA R105, R59, R75, R52 ;  /* 0x0000004b3b697223 */ /* 0x000fe20000000034 */
        /* <DEDUP_REMOVED lines=60> */
[----:B------:R-:W1:Y:S01]  /*f000*/  LDS.128 R44, [R134.X4+UR5+0x40c0] ;  /* 0x0040c005862c7984 */ /* 0x000e620008004c00 */
        /* <DEDUP_REMOVED lines=91> */
[----:B------:R-:W-:Y:S01]  /*f5c0*/  FFMA R241, R55, R75, R52 ;  /* 0x0000004b37f17223 */ /* 0x000fe20000000034 */
[C---:B------:R-:W-:Y:S01]  /*f5d0*/  FFMA R52, R40.reuse, R72, R205 ;  /* 0x0000004828347223 */ /* 0x040fe200000000cd */
[----:B------:R-:W-:Y:S01]  /*f5e0*/  FFMA R40, R40, R60, R207 ;  /* 0x0000003c28287223 */ /* 0x000fe200000000cf */
[-C--:B------:R-:W-:Y:S01]  /*f5f0*/  FFMA R54, R54, R70.reuse, R53 ;  /* 0x0000004636367223 */ /* 0x080fe20000000035 */
        /* <DEDUP_REMOVED lines=25> */
[----:B------:R-:W2:Y:S01]  /*f790*/  LDS.128 R80, [R134.X4+UR5+0x63c0] ;  /* 0x0063c00586507984 */ /* 0x000ea20008004c00 */
[C---:B------:R-:W-:Y:S01]  /*f7a0*/  FFMA R201, R59.reuse, R75, R48 ;  /* 0x0000004b3bc97223 */ /* 0x040fe20000000030 */
[----:B------:R-:W-:Y:S01]  /*f7b0*/  FFMA R193, R59, R67, R42 ;  /* 0x000000433bc17223 */ /* 0x000fe2000000002a */
[----:B------:R-:W-:Y:S01]  /*f7c0*/  FFMA R85, R85, R73, R84 ;  /* 0x0000004955557223 */ /* 0x000fe20000000054 */
[----:B------:R-:W-:Y:S01]  /*f7d0*/  FFMA R57, R57, R61, R56 ;  /* 0x0000003d39397223 */ /* 0x000fe20000000038 */
[----:B------:R-:W-:Y:S01]  /*f7e0*/  FFMA R215, R59, R71, R40 ;  /* 0x000000473bd77223 */ /* 0x000fe20000000028 */
        /* <DEDUP_REMOVED lines=18> */
[C---:B------:R-:W-:Y:S01]  /*f910*/  FFMA R211, R47.reuse, R71, R44 ;  /* 0x000000472fd37223 */ /* 0x040fe2000000002c */
[----:B------:R-:W3:Y:S01]  /*f920*/  LDS.128 R56, [R138+0xd0] ;  /* 0x0000d0008a387984 */ /* 0x000ee20000000c00 */
[----:B------:R-:W-:Y:S01]  /*f930*/  FFMA R203, R47, R75, R46 ;  /* 0x0000004b2fcb7223 */ /* 0x000fe2000000002e */
[C---:B-1----:R-:W-:Y:S01]  /*f940*/  FFMA R46, R76.reuse, R64, R121 ;  /* 0x000000404c2e7223 */ /* 0x042fe20000000079 */
[C---:B------:R-:W-:Y:S01]  /*f950*/  FFMA R44, R76.reuse, R60, R191 ;  /* 0x0000003c4c2c7223 */ /* 0x040fe200000000bf */
[----:B------:R-:W1:Y:S01]  /*f960*/  LDS.128 R40, [R138+0x1d0] ;  /* 0x0001d0008a287984 */ /* 0x000e620000000c00 */
[----:B------:R-:W-:Y:S01]  /*f970*/  FFMA R243, R55, R71, R54 ;  /* 0x0000004737f37223 */ /* 0x000fe20000000036 */
[----:B------:R-:W-:Y:S01]  /*f980*/  FFMA R111, R47, R67, R90 ;  /* 0x000000432f6f7223 */ /* 0x000fe2000000005a */
[C---:B------:R-:W-:Y:S01]  /*f990*/  FFMA R88, R76.reuse, R72, R123 ;  /* 0x000000484c587223 */ /* 0x040fe2000000007b */
[----:B------:R-:W4:Y:S01]  /*f9a0*/  LDS.128 R48, [R138+0x2d0] ;  /* 0x0002d0008a307984 */ /* 0x000f220000000c00 */
[C---:B------:R-:W-:Y:S01]  /*f9b0*/  FFMA R91, R77.reuse, R65, R46 ;  /* 0x000000414d5b7223 */ /* 0x040fe2000000002e */
[C---:B------:R-:W-:Y:S01]  /*f9c0*/  FFMA R103, R77.reuse, R61, R44 ;  /* 0x0000003d4d677223 */ /* 0x040fe2000000002c */
[----:B------:R-:W-:Y:S01]  /*f9d0*/  FFMA R76, R76, R68, R195 ;  /* 0x000000444c4c7223 */ /* 0x000fe200000000c3 */
[----:B------:R-:W4:Y:S01]  /*f9e0*/  LDS.128 R52, [R138+0x3d0] ;  /* 0x0003d0008a347984 */ /* 0x000f220000000c00 */
[C---:B------:R-:W-:Y:S01]  /*f9f0*/  FFMA R89, R77.reuse, R73, R88 ;  /* 0x000000494d597223 */ /* 0x040fe20000000058 */
[C---:B------:R-:W-:Y:S01]  /*fa00*/  FFMA R88, R78.reuse, R66, R91 ;  /* 0x000000424e587223 */ /* 0x040fe2000000005b */
[----:B------:R-:W-:Y:S01]  /*fa10*/  FFMA R77, R77, R69, R76 ;  /* 0x000000454d4d7223 */ /* 0x000fe2000000004c */
[----:B------:R-:W4:Y:S01]  /*fa20*/  LDS.128 R44, [R134.X4+UR5+0x1d0] ;  /* 0x0001d005862c7984 */ /* 0x000f220008004c00 */
        /* <DEDUP_REMOVED lines=24> */
[----:B------:R-:W-:Y:S01]  /*fbb0*/  FFMA R81, R83, R75, R74 ;  /* 0x0000004b53517223 */ /* 0x000fe2000000004a */
[----:B------:R-:W-:Y:S01]  /*fbc0*/  LDS.128 R96, [R138+0xe0] ;  /* 0x0000e0008a607984 */ /* 0x000fe20000000c00 */
[C---:B-1----:R-:W-:Y:S01]  /*fbd0*/  FFMA R62, R84.reuse, R40, R145 ;  /* 0x00000028543e7223 */ /* 0x042fe20000000091 */
[----:B------:R-:W-:Y:S01]  /*fbe0*/  FFMA R69, R85, R57, R60 ;  /* 0x0000003955457223 */ /* 0x000fe2000000003c */
[----:B----4-:R-:W-:-:S02]  /*fbf0*/  FFMA R64, R84, R48, R143 ;  /* 0x0000003054407223 */ /* 0x010fc4000000008f */
[C---:B------:R-:W-:Y:S02]  /*fc00*/  FFMA R67, R85.reuse, R41, R62 ;  /* 0x0000002955437223 */ /* 0x040fe4000000003e */
[----:B------:R-:W1:Y:S01]  /*fc10*/  LDS.128 R60, [R134.X4+UR5+0x3d0] ;  /* 0x0003d005863c7984 */ /* 0x000e620008004c00 */
        /* <DEDUP_REMOVED lines=41> */
[----:B------:R-:W-:Y:S01]  /*feb0*/  FFMA R223, R79, R55, R72 ;  /* 0x000000374fdf7223 */ /* 0x000fe20000000048 */
[C---:B-1----:R-:W-:Y:S01]  /*fec0*/  FFMA R70, R60.reuse, R48, R131 ;  /* 0x000000303c467223 */ /* 0x042fe20000000083 */
[C---:B------:R-:W-:Y:S01]  /*fed0*/  FFMA R68, R60.reuse, R40, R159 ;  /* 0x000000283c447223 */ /* 0x040fe2000000009f */
[C---:B------:R-:W-:Y:S01]  /*fee0*/  FFMA R72, R60.reuse, R52, R129 ;  /* 0x000000343c487223 */ /* 0x040fe20000000081 */
[----:B------:R-:W-:Y:S01]  /*fef0*/  FFMA R60, R60, R56, R161 ;  /* 0x000000383c3c7223 */ /* 0x000fe200000000a1 */
[-C--:B------:R-:W-:Y:S01]  /*ff00*/  FFMA R86, R86, R54.reuse, R85 ;  /* 0x0000003656567223 */ /* 0x080fe20000000055 */
        /* <DEDUP_REMOVED lines=44> */
[----:B-1----:R-:W-:Y:S01]  /*101d0*/  FFMA R44, R68, R40, R173 ;  /* 0x00000028442c7223 */ /* 0x002fe200000000ad */
[----:B------:R-:W-:Y:S01]  /*101e0*/  FFMA R100, R46, R58, R45 ;  /* 0x0000003a2e647223 */ /* 0x000fe2000000002d */
[----:B------:R-:W1:Y:S01]  /*101f0*/  LDS.128 R172, [R134.X4+UR5+0x41d0] ;  /* 0x0041d00586ac7984 */ /* 0x000e620008004c00 */
        /* <DEDUP_REMOVED lines=10> */
[----:B------:R-:W4:Y:S01]  /*102a0*/  LDS.128 R164, [R134.X4+UR5+0x42d0] ;  /* 0x0042d00586a47984 */ /* 0x000f220008004c00 */
[C---:B------:R-:W-:Y:S01]  /*102b0*/  FFMA R102, R70.reuse, R54, R45 ;  /* 0x0000003646667223 */ /* 0x040fe2000000002d */
        /* <DEDUP_REMOVED lines=17> */
[C---:B--2---:R-:W-:Y:S01]  /*103d0*/  FFMA R60, R64.reuse, R52, R187 ;  /* 0x00000034403c7223 */ /* 0x044fe200000000bb */
[C---:B------:R-:W-:Y:S01]  /*103e0*/  FFMA R46, R64.reuse, R48, R183 ;  /* 0x00000030402e7223 */ /* 0x040fe200000000b7 */
[C---:B------:R-:W-:Y:S01]  /*103f0*/  FFMA R44, R64.reuse, R40, R185 ;  /* 0x00000028402c7223 */ /* 0x040fe200000000b9 */
[----:B------:R-:W2:Y:S01]  /*10400*/  LDS.128 R160, [R134.X4+UR5+0x43d0] ;  /* 0x0043d00586a07984 */ /* 0x000ea20008004c00 */
        /* <DEDUP_REMOVED lines=10> */
[----:B------:R-:W-:Y:S01]  /*104b0*/  FFMA R197, R67, R43, R44 ;  /* 0x0000002b43c57223 */ /* 0x000fe2000000002c */
[C---:B-1----:R-:W-:Y:S01]  /*104c0*/  FFMA R60, R172.reuse, R52, R233 ;  /* 0x00000034ac3c7223 */ /* 0x042fe200000000e9 */
        /* <DEDUP_REMOVED lines=14> */
[C---:B----4-:R-:W-:Y:S01]  /*105b0*/  FFMA R64, R164.reuse, R52, R241 ;  /* 0x00000034a4407223 */ /* 0x050fe200000000f1 */
[C---:B------:R-:W-:Y:S01]  /*105c0*/  FFMA R179, R175.reuse, R51, R62 ;  /* 0x00000033afb37223 */ /* 0x040fe2000000003e */
[----:B------:R-:W-:Y:S01]  /*105d0*/  FFMA R177, R175, R43, R60 ;  /* 0x0000002bafb17223 */ /* 0x000fe2000000003c */
[C---:B------:R-:W-:Y:S01]  /*105e0*/  FFMA R62, R164.reuse, R48, R227 ;  /* 0x00000030a43e7223 */ /* 0x040fe200000000e3 */
[----:B------:R-:W-:Y:S01]  /*105f0*/  FFMA R60, R164, R40, R237 ;  /* 0x00000028a43c7223 */ /* 0x000fe200000000ed */
[----:B------:R-:W-:Y:S01]  /*10600*/  FFMA R61, R165, R53, R64 ;  /* 0x00000035a53d7223 */ /* 0x000fe20000000040 */
[----:B------:R-:W-:Y:S01]  /*10610*/  FFMA R173, R173, R57, R172 ;  /* 0x00000039adad7223 */ /* 0x000fe200000000ac */
[----:B------:R-:W3:Y:S01]  /*10620*/  LDS.128 R64, [R134.X4+UR5+0x61d0] ;  /* 0x0061d00586407984 */ /* 0x000ee20008004c00 */
[C---:B------:R-:W-:Y:S01]  /*10630*/  FFMA R63, R165.reuse, R49, R62 ;  /* 0x00000031a53f7223 */ /* 0x040fe2000000003e */
[----:B------:R-:W-:Y:S01]  /*10640*/  FFMA R69, R165, R41, R60 ;  /* 0x00000029a5457223 */ /* 0x000fe2000000003c */
[----:B------:R-:W-:Y:S01]  /*10650*/  FFMA R68, R166, R54, R61 ;  /* 0x00000036a6447223 */ /* 0x000fe2000000003d */
[----:B------:R-:W-:Y:S01]  /*10660*/  FFMA R174, R174, R58, R173 ;  /* 0x0000003aaeae7223 */ /* 0x000fe200000000ad */
        /* <DEDUP_REMOVED lines=40> */
[C---:B---3--:R-:W-:Y:S01]  /*108f0*/  FFMA R44, R64.reuse, R56, R211 ;  /* 0x00000038402c7223 */ /* 0x048fe200000000d3 */
        /* <DEDUP_REMOVED lines=10> */
[-C--:B------:R-:W-:Y:S01]  /*109a0*/  FFMA R213, R87, R55.reuse, R86 ;  /* 0x0000003757d57223 */ /* 0x080fe20000000056 */
[C---:B------:R-:W-:Y:S01]  /*109b0*/  FFMA R102, R71.reuse, R55, R102 ;  /* 0x0000003747667223 */ /* 0x040fe20000000066 */
[C---:B------:R-:W-:Y:S01]  /*109c0*/  FFMA R106, R71.reuse, R51, R106 ;  /* 0x00000033476a7223 */ /* 0x040fe2000000006a */
[C---:B------:R-:W-:Y:S01]  /*109d0*/  FFMA R104, R71.reuse, R43, R104 ;  /* 0x0000002b47687223 */ /* 0x040fe20000000068 */
[-C--:B------:R-:W-:Y:S01]  /*109e0*/  FFMA R112, R71, R59.reuse, R112 ;  /* 0x0000003b47707223 */ /* 0x080fe20000000070 */
[C---:B------:R-:W-:Y:S01]  /*109f0*/  FFMA R64, R66.reuse, R58, R69 ;  /* 0x0000003a42407223 */ /* 0x040fe20000000045 */
[----:B------:R-:W-:Y:S01]  /*10a00*/  LDS.128 R84, [R138+0x1e0] ;  /* 0x0001e0008a547984 */ /* 0x000fe20000000c00 */
[C---:B------:R-:W-:Y:S01]  /*10a10*/  FFMA R114, R66.reuse, R42, R47 ;  /* 0x0000002a42727223 */ /* 0x040fe2000000002f */
[C---:B------:R-:W-:Y:S01]  /*10a20*/  FFMA R116, R66.reuse, R50, R45 ;  /* 0x0000003242747223 */ /* 0x040fe2000000002d */
[----:B------:R-:W-:Y:S01]  /*10a30*/  FFMA R66, R66, R54, R65 ;  /* 0x0000003642427223 */ /* 0x000fe20000000041 */
[----:B------:R-:W3:Y:S01]  /*10a40*/  LDS.128 R68, [R134.X4+UR5+0xe0] ;  /* 0x0000e00586447984 */ /* 0x000ee20008004c00 */
[C---:B------:R-:W-:Y:S01]  /*10a50*/  FFMA R155, R67.reuse, R59, R64 ;  /* 0x0000003b439b7223 */ /* 0x040fe20000000040 */
[C---:B--2---:R-:W-:Y:S01]  /*10a60*/  FFMA R64, R72.reuse, R40, R103 ;  /* 0x0000002848407223 */ /* 0x044fe20000000067 */
[C---:B------:R-:W-:Y:S01]  /*10a70*/  FFMA R125, R67.reuse, R55, R66 ;  /* 0x00000037437d7223 */ /* 0x040fe20000000042 */
[----:B------:R-:W2:Y:S01]  /*10a80*/  LDS.128 R108, [R138+0x2e0] ;  /* 0x0002e0008a6c7984 */ /* 0x000ea20000000c00 */
[C---:B------:R-:W-:Y:S01]  /*10a90*/  FFMA R66, R72.reuse, R48, R91 ;  /* 0x0000003048427223 */ /* 0x040fe2000000005b */
[C---:B------:R-:W-:Y:S01]  /*10aa0*/  FFMA R123, R67.reuse, R51, R116 ;  /* 0x00000033437b7223 */ /* 0x040fe20000000074 */
[----:B------:R-:W-:Y:S01]  /*10ab0*/  FFMA R127, R67, R43, R114 ;  /* 0x0000002b437f7223 */ /* 0x000fe20000000072 */
[C---:B------:R-:W-:Y:S01]  /*10ac0*/  FFMA R103, R73.reuse, R41, R64 ;  /* 0x0000002949677223 */ /* 0x040fe20000000040 */
[----:B------:R-:W-:Y:S01]  /*10ad0*/  FFMA R91, R73, R49, R66 ;  /* 0x00000031495b7223 */ /* 0x000fe20000000042 */
[----:B------:R-:W4:Y:S01]  /*10ae0*/  LDS.128 R44, [R138+0x3e0] ;  /* 0x0003e0008a2c7984 */ /* 0x000f220000000c00 */
[C---:B------:R-:W-:Y:S01]  /*10af0*/  FFMA R114, R72.reuse, R52, R89 ;  /* 0x0000003448727223 */ /* 0x040fe20000000059 */
[----:B------:R-:W-:Y:S01]  /*10b00*/  FFMA R72, R72, R56, R113 ;  /* 0x0000003848487223 */ /* 0x000fe20000000071 */
[----:B------:R-:W-:Y:S01]  /*10b10*/  FFMA R175, R175, R59, R174 ;  /* 0x0000003bafaf7223 */ /* 0x000fe200000000ae */
[----:B------:R-:W4:Y:S01]  /*10b20*/  LDS.128 R64, [R134.X4+UR5+0x1e0] ;  /* 0x0001e00586407984 */ /* 0x000f220008004c00 */
        /* <DEDUP_REMOVED lines=10> */
[----:B------:R-:W-:Y:S01]  /*10bd0*/  FFMA R41, R61, R41, R40 ;  /* 0x000000293d297223 */ /* 0x000fe20000000028 */
        /* <DEDUP_REMOVED lines=14> */
[C---:B---3--:R-:W-:Y:S01]  /*10cc0*/  FFMA R42, R68.reuse, R84, R195 ;  /* 0x00000054442a7223 */ /* 0x048fe200000000c3 */
[----:B------:R-:W-:Y:S01]  /*10cd0*/  FFMA R40, R68, R96, R191 ;  /* 0x0000006044287223 */ /* 0x000fe200000000bf */
[----:B------:R-:W-:Y:S01]  /*10ce0*/  FFMA R183, R63, R55, R54 ;  /* 0x000000373fb77223 */ /* 0x000fe20000000036 */
[----:B------:R-:W-:Y:S01]  /*10cf0*/  FFMA R58, R62, R58, R57 ;  /* 0x0000003a3e3a7223 */ /* 0x000fe20000000039 */
[----:B--2---:R-:W-:Y:S01]  /*10d00*/  FFMA R48, R68, R108, R83 ;  /* 0x0000006c44307223 */ /* 0x004fe20000000053 */
[C---:B------:R-:W-:Y:S01]  /*10d10*/  FFMA R51, R69.reuse, R85, R42 ;  /* 0x0000005545337223 */ /* 0x040fe2000000002a */
[----:B------:R-:W-:Y:S01]  /*10d20*/  FFMA R53, R69, R97, R40 ;  /* 0x0000006145357223 */ /* 0x000fe20000000028 */
[----:B------:R-:W-:Y:S01]  /*10d30*/  FFMA R189, R63, R59, R58 ;  /* 0x0000003b3fbd7223 */ /* 0x000fe2000000003a */
[C---:B------:R-:W-:Y:S01]  /*10d40*/  FFMA R49, R69.reuse, R109, R48 ;  /* 0x0000006d45317223 */ /* 0x040fe20000000030 */
[----:B------:R-:W2:Y:S01]  /*10d50*/  LDS.128 R40, [R134.X4+UR5+0x3e0] ;  /* 0x0003e00586287984 */ /* 0x000ea20008004c00 */
[----:B------:R-:W-:Y:S01]  /*10d60*/  FFMA R48, R70, R98, R53 ;  /* 0x0000006246307223 */ /* 0x000fe20000000035 */
[----:B----4-:R-:W-:Y:S01]  /*10d70*/  FFMA R68, R68, R44, R213 ;  /* 0x0000002c44447223 */ /* 0x010fe200000000d5 */
[C---:B------:R-:W-:Y:S01]  /*10d80*/  FFMA R52, R70.reuse, R110, R49 ;  /* 0x0000006e46347223 */ /* 0x040fe20000000031 */
[----:B------:R-:W-:Y:S01]  /*10d90*/  FFMA R50, R70, R86, R51 ;  /* 0x0000005646327223 */ /* 0x000fe20000000033 */
[----:B------:R-:W-:Y:S01]  /*10da0*/  LDS.128 R60, [R134.X4+UR5+0x21e0] ;  /* 0x0021e005863c7984 */ /* 0x000fe20008004c00 */
[----:B------:R-:W-:Y:S01]  /*10db0*/  FFMA R69, R69, R45, R68 ;  /* 0x0000002d45457223 */ /* 0x000fe20000000044 */
[C---:B------:R-:W-:Y:S01]  /*10dc0*/  FFMA R233, R71.reuse, R111, R52 ;  /* 0x0000006f47e97223 */ /* 0x040fe20000000034 */
[----:B------:R-:W-:Y:S01]  /*10dd0*/  FFMA R52, R64, R44, R105 ;  /* 0x0000002c40347223 */ /* 0x000fe20000000069 */
[C---:B------:R-:W-:Y:S01]  /*10de0*/  FFMA R227, R71.reuse, R87, R50 ;  /* 0x0000005747e37223 */ /* 0x040fe20000000032 */
[----:B------:R-:W-:Y:S01]  /*10df0*/  FFMA R70, R70, R46, R69 ;  /* 0x0000002e46467223 */ /* 0x000fe20000000045 */
[----:B------:R-:W-:Y:S01]  /*10e00*/  FFMA R69, R71, R99, R48 ;  /* 0x0000006347457223 */ /* 0x000fe20000000030 */
[C---:B------:R-:W-:Y:S01]  /*10e10*/  FFMA R49, R65.reuse, R45, R52 ;  /* 0x0000002d41317223 */ /* 0x040fe20000000034 */
[C---:B------:R-:W-:Y:S01]  /*10e20*/  FFMA R50, R64.reuse, R108, R107 ;  /* 0x0000006c40327223 */ /* 0x040fe2000000006b */
[----:B------:R-:W3:Y:S01]  /*10e30*/  LDS.128 R52, [R134.X4+UR5+0x20e0] ;  /* 0x0020e00586347984 */ /* 0x000ee20008004c00 */
[----:B------:R-:W-:Y:S01]  /*10e40*/  FFMA R48, R64, R84, R219 ;  /* 0x0000005440307223 */ /* 0x000fe200000000db */
[----:B------:R-:W-:Y:S01]  /*10e50*/  FFMA R56, R66, R46, R49 ;  /* 0x0000002e42387223 */ /* 0x000fe20000000031 */
[C---:B------:R-:W-:Y:S01]  /*10e60*/  FFMA R51, R65.reuse, R109, R50 ;  /* 0x0000006d41337223 */ /* 0x040fe20000000032 */
[----:B------:R-:W-:Y:S01]  /*10e70*/  FFMA R64, R64, R96, R221 ;  /* 0x0000006040407223 */ /* 0x000fe200000000dd */
[----:B------:R-:W-:Y:S01]  /*10e80*/  FFMA R57, R65, R85, R48 ;  /* 0x0000005541397223 */ /* 0x000fe20000000030 */
[----:B------:R-:W-:Y:S01]  /*10e90*/  FFMA R235, R67, R47, R56 ;  /* 0x0000002f43eb7223 */ /* 0x000fe20000000038 */
[----:B-1----:R-:W-:Y:S01]  /*10ea0*/  FFMA R56, R72, R44, R223 ;  /* 0x0000002c48387223 */ /* 0x002fe200000000df */
        /* <DEDUP_REMOVED lines=18> */
[C---:B--2---:R-:W-:Y:S01]  /*10fd0*/  FFMA R56, R40.reuse, R44, R131 ;  /* 0x0000002c28387223 */ /* 0x044fe20000000083 */
[C---:B------:R-:W-:Y:S01]  /*10fe0*/  FFMA R67, R75.reuse, R111, R50 ;  /* 0x0000006f4b437223 */ /* 0x040fe20000000032 */
[----:B------:R-:W-:Y:S01]  /*10ff0*/  FFMA R65, R75, R87, R48 ;  /* 0x000000574b417223 */ /* 0x000fe20000000030 */
[C---:B------:R-:W-:Y:S01]  /*11000*/  FFMA R50, R40.reuse, R108, R129 ;  /* 0x0000006c28327223 */ /* 0x040fe20000000081 */
[C---:B------:R-:W-:Y:S01]  /*11010*/  FFMA R49, R41.reuse, R45, R56 ;  /* 0x0000002d29317223 */ /* 0x040fe20000000038 */
[----:B------:R-:W-:Y:S01]  /*11020*/  FFMA R48, R40, R84, R249 ;  /* 0x0000005428307223 */ /* 0x000fe200000000f9 */
[----:B------:R-:W1:Y:S01]  /*11030*/  LDS.128 R56, [R134.X4+UR5+0x22e0] ;  /* 0x0022e00586387984 */ /* 0x000e620008004c00 */
[----:B------:R-:W-:Y:S01]  /*11040*/  FFMA R74, R74, R98, R73 ;  /* 0x000000624a4a7223 */ /* 0x000fe20000000049 */
[----:B------:R-:W-:Y:S01]  /*11050*/  FFMA R40, R40, R96, R251 ;  /* 0x0000006028287223 */ /* 0x000fe200000000fb */
[C---:B------:R-:W-:Y:S01]  /*11060*/  FFMA R51, R41.reuse, R109, R50 ;  /* 0x0000006d29337223 */ /* 0x040fe20000000032 */
[C---:B------:R-:W-:Y:S01]  /*11070*/  FFMA R73, R41.reuse, R85, R48 ;  /* 0x0000005529497223 */ /* 0x040fe20000000030 */
[C---:B------:R-:W-:Y:S01]  /*11080*/  FFMA R50, R42.reuse, R46, R49 ;  /* 0x0000002e2a327223 */ /* 0x040fe20000000031 */
[----:B------:R-:W-:Y:S01]  /*11090*/  FFMA R41, R41, R97, R40 ;  /* 0x0000006129297223 */ /* 0x000fe20000000028 */
[----:B------:R-:W-:Y:S01]  /*110a0*/  FFMA R48, R42, R110, R51 ;  /* 0x0000006e2a307223 */ /* 0x000fe20000000033 */
[----:B---3--:R-:W-:Y:S01]  /*110b0*/  FFMA R82, R52, R96, R82 ;  /* 0x0000006034527223 */ /* 0x008fe20000000052 */
        /* <DEDUP_REMOVED lines=10> */
[----:B------:R-:W2:Y:S01]  /*11160*/  LDS.128 R48, [R134.X4+UR5+0x23e0] ;  /* 0x0023e00586307984 */ /* 0x000ea20008004c00 */
        /* <DEDUP_REMOVED lines=17> */
[----:B------:R-:W-:Y:S01]  /*11280*/  FFMA R54, R62, R110, R43 ;  /* 0x0000006e3e367223 */ /* 0x000fe2000000002b */
[C---:B------:R-:W-:Y:S01]  /*11290*/  FFMA R53, R61.reuse, R97, R100 ;  /* 0x000000613d357223 */ /* 0x040fe20000000064 */
[----:B------:R-:W3:Y:S01]  /*112a0*/  LDS.128 R40, [R134.X4+UR5+0x40e0] ;  /* 0x0040e00586287984 */ /* 0x000ee20008004c00 */
[----:B------:R-:W-:Y:S01]  /*112b0*/  FFMA R61, R61, R85, R94 ;  /* 0x000000553d3d7223 */ /* 0x000fe2000000005e */
[C---:B-1----:R-:W-:Y:S01]  /*112c0*/  FFMA R112, R56.reuse, R96, R112 ;  /* 0x0000006038707223 */ /* 0x042fe20000000070 */
[C---:B------:R-:W-:Y:S01]  /*112d0*/  FFMA R104, R56.reuse, R84, R104 ;  /* 0x0000005438687223 */ /* 0x040fe20000000068 */
[----:B------:R-:W-:Y:S01]  /*112e0*/  FFMA R106, R56, R108, R106 ;  /* 0x0000006c386a7223 */ /* 0x000fe2000000006a */
[----:B------:R-:W-:Y:S01]  /*112f0*/  FFMA R91, R55, R47, R52 ;  /* 0x0000002f375b7223 */ /* 0x000fe20000000034 */
        /* <DEDUP_REMOVED lines=10> */
[-C--:B------:R-:W-:Y:S01]  /*113a0*/  FFMA R209, R63, R99.reuse, R52 ;  /* 0x000000633fd17223 */ /* 0x080fe20000000034 */
        /* <DEDUP_REMOVED lines=8> */
[----:B------:R-:W1:Y:S01]  /*11430*/  LDS.128 R52, [R138+0x1f0] ;  /* 0x0001f0008a347984 */ /* 0x000e620000000c00 */
[----:B------:R-:W-:Y:S01]  /*11440*/  FFMA R207, R59, R47, R58 ;  /* 0x0000002f3bcf7223 */ /* 0x000fe2000000003a */
[C---:B--2---:R-:W-:Y:S01]  /*11450*/  FFMA R64, R48.reuse, R44, R93 ;  /* 0x0000002c30407223 */ /* 0x044fe2000000005d */
[C---:B------:R-:W-:Y:S01]  /*11460*/  FFMA R58, R48.reuse, R108, R95 ;  /* 0x0000006c303a7223 */ /* 0x040fe2000000005f */
[----:B------:R-:W2:Y:S01]  /*11470*/  LDS.128 R60, [R138+0x2f0] ;  /* 0x0002f0008a3c7984 */ /* 0x000ea20000000c00 */
[C---:B------:R-:W-:Y:S01]  /*11480*/  FFMA R56, R48.reuse, R84, R101 ;  /* 0x0000005430387223 */ /* 0x040fe20000000065 */
[----:B------:R-:W-:Y:S01]  /*11490*/  FFMA R48, R48, R96, R115 ;  /* 0x0000006030307223 */ /* 0x000fe20000000073 */
[C---:B------:R-:W-:Y:S01]  /*114a0*/  FFMA R93, R49.reuse, R45, R64 ;  /* 0x0000002d315d7223 */ /* 0x040fe20000000040 */
[----:B------:R-:W4:Y:S01]  /*114b0*/  LDS.128 R76, [R138+0xf0] ;  /* 0x0000f0008a4c7984 */ /* 0x000f220000000c00 */
[C---:B------:R-:W-:Y:S01]  /*114c0*/  FFMA R95, R49.reuse, R109, R58 ;  /* 0x0000006d315f7223 */ /* 0x040fe2000000003a */
[----:B------:R-:W-:Y:S01]  /*114d0*/  FFMA R101, R49, R85, R56 ;  /* 0x0000005531657223 */ /* 0x000fe20000000038 */
[----:B------:R-:W-:Y:S01]  /*114e0*/  FFMA R205, R59, R111, R66 ;  /* 0x0000006f3bcd7223 */ /* 0x000fe20000000042 */
[----:B------:R-:W4:Y:S01]  /*114f0*/  LDS.128 R72, [R138+0x3f0] ;  /* 0x0003f0008a487984 */ /* 0x000f220000000c00 */
[----:B------:R-:W-:Y:S01]  /*11500*/  FFMA R49, R49, R97, R48 ;  /* 0x0000006131317223 */ /* 0x000fe20000000030 */
[C---:B------:R-:W-:Y:S01]  /*11510*/  FFMA R66, R50.reuse, R46, R93 ;  /* 0x0000002e32427223 */ /* 0x040fe2000000005d */
[C---:B------:R-:W-:Y:S01]  /*11520*/  FFMA R64, R50.reuse, R110, R95 ;  /* 0x0000006e32407223 */ /* 0x040fe2000000005f */
[----:B------:R-:W4:Y:S01]  /*11530*/  LDS.128 R56, [R134.X4+UR5+0x1f0] ;  /* 0x0001f00586387984 */ /* 0x000f220008004c00 */
        /* <DEDUP_REMOVED lines=23> */
[C---:B-1----:R-:W-:Y:S01]  /*116b0*/  FFMA R42, R128.reuse, R52, R227 ;  /* 0x00000034802a7223 */ /* 0x042fe200000000e3 */
[----:B------:R-:W-:Y:S01]  /*116c0*/  FFMA R199, R43, R47, R66 ;  /* 0x0000002f2bc77223 */ /* 0x000fe20000000042 */
[----:B--2---:R-:W-:-:S02]  /*116d0*/  FFMA R64, R128, R60, R233 ;  /* 0x0000003c80407223 */ /* 0x004fc400000000e9 */
[C---:B------:R-:W-:Y:S01]  /*116e0*/  FFMA R43, R129.reuse, R53, R42 ;  /* 0x00000035812b7223 */ /* 0x040fe2000000002a */
[C---:B----4-:R-:W-:Y:S01]  /*116f0*/  FFMA R40, R128.reuse, R76, R69 ;  /* 0x0000004c80287223 */ /* 0x050fe20000000045 */
[C---:B------:R-:W-:Y:S01]  /*11700*/  FFMA R41, R129.reuse, R61, R64 ;  /* 0x0000003d81297223 */ /* 0x040fe20000000040 */
[----:B------:R-:W-:Y:S02]  /*11710*/  FFMA R128, R128, R72, R71 ;  /* 0x0000004880807223 */ /* 0x000fe40000000047 */
[C---:B------:R-:W-:Y:S01]  /*11720*/  FFMA R93, R129.reuse, R77, R40 ;  /* 0x0000004d815d7223 */ /* 0x040fe20000000028 */
[----:B------:R-:W1:Y:S01]  /*11730*/  LDS.128 R68, [R134.X4+UR5+0x3f0] ;  /* 0x0003f00586447984 */ /* 0x000e620008004c00 */
[C---:B------:R-:W-:Y:S01]  /*11740*/  FFMA R40, R130.reuse, R54, R43 ;  /* 0x0000003682287223 */ /* 0x040fe2000000002b */
[----:B------:R-:W-:Y:S01]  /*11750*/  FFMA R129, R129, R73, R128 ;  /* 0x0000004981817223 */ /* 0x000fe20000000080 */
[C---:B------:R-:W-:Y:S01]  /*11760*/  FFMA R42, R130.reuse, R62, R41 ;  /* 0x0000003e822a7223 */ /* 0x040fe20000000029 */
[----:B------:R-:W-:-:S02]  /*11770*/  FFMA R128, R130, R78, R93 ;  /* 0x0000004e82807223 */ /* 0x000fc4000000005d */
        /* <DEDUP_REMOVED lines=243> */
[----:B------:R-:W-:Y:S01]  /*126b0*/  FFMA R157, R51, R99, R50 ;  /* 0x00000063339d7223 */ /* 0x000fe20000000032 */
[C---:B------:R-:W-:Y:S01]  /*126c0*/  FFMA R84, R116.reuse, R84, R187 ;  /* 0x0000005474547223 */ /* 0x040fe200000000bb */
        /* <DEDUP_REMOVED lines=97> */
[----:B------:R-:W-:-:S02]  /*12ce0*/  FFMA R44, R43, R79, R42 ;  /* 0x0000004f2b2c7223 */ /* 0x000fc4000000002a */
[----:B------:R2:W3:Y:S01]  /*12cf0*/  LDS.128 R40, [R134.X4+UR5+0x63f0] ;  /* 0x0063f00586287984 */ /* 0x0004e20008004c00 */
[C---:B-1----:R-:W-:Y:S01]  /*12d00*/  FFMA R116, R96.reuse, R76, R157 ;  /* 0x0000004c60747223 */ /* 0x042fe2000000009d */
[C---:B------:R-:W-:Y:S01]  /*12d10*/  FFMA R118, R96.reuse, R52, R143 ;  /* 0x0000003460767223 */ /* 0x040fe2000000008f */
[C---:B------:R-:W-:Y:S01]  /*12d20*/  FFMA R124, R96.reuse, R60, R145 ;  /* 0x0000003c607c7223 */ /* 0x040fe20000000091 */
[----:B------:R-:W-:-:S01]  /*12d30*/  FFMA R96, R96, R72, R155 ;  /* 0x0000004860607223 */ /* 0x000fc2000000009b */
[----:B--2---:R-:W-:Y:S01]  /*12d40*/  SEL R132, R132, RZ, !P1 ;  /* 0x000000ff84847207 */ /* 0x004fe20004800000 */
[----:B------:R-:W-:Y:S06]  /*12d50*/  BAR.SYNC 0x0 ;  /* 0x0000000000007b1d */ /* 0x000fec0000000000 */
[----:B------:R-:W-:Y:S01]  /*12d60*/  IADD3 R64, P1, R8, UR6, RZ ;  /* 0x0000000608407c10 */ /* 0x000fe2000ff3e0ff */
[----:B------:R-:W-:Y:S01]  /*12d70*/  UIADD3 UR4, UR4, 0x1, URZ ;  /* 0x0000000104047890 */ /* 0x000fe2000fffe03f */
[----:B------:R-:W-:Y:S01]  /*12d80*/  IADD3 R66, P2, R9, UR6, RZ ;  /* 0x0000000609427c10 */ /* 0x000fe2000ff5e0ff */
[----:B---3--:R-:W-:Y:S01]  /*12d90*/  FFMA R76, R40, R76, R119 ;  /* 0x0000004c284c7223 */ /* 0x008fe20000000077 */
[----:B------:R-:W-:Y:S01]  /*12da0*/  IADD3.X R65, R10, UR7, RZ, P1, !PT ;  /* 0x000000070a417c10 */ /* 0x000fe20008ffe4ff */
[----:B------:R-:W-:Y:S01]  /*12db0*/  UISETP.GE.AND UP0, UPT, UR4, 0x4, UPT ;  /* 0x000000040400788c */ /* 0x000fe2000bf06270 */
[----:B------:R-:W-:Y:S01]  /*12dc0*/  IADD3 R142, P1, R11, UR6, RZ ;  /* 0x000000060b8e7c10 */ /* 0x000fe2000ff3e0ff */
[----:B------:R-:W-:Y:S01]  /*12dd0*/  FFMA R72, R40, R72, R117 ;  /* 0x0000004828487223 */ /* 0x000fe20000000075 */
[----:B------:R-:W-:Y:S01]  /*12de0*/  LEA R153, R132, R141, 0xf ;  /* 0x0000008d84997211 */ /* 0x000fe200078e78ff */
[----:B------:R-:W-:Y:S01]  /*12df0*/  FFMA R52, R40, R52, R127 ;  /* 0x0000003428347223 */ /* 0x000fe2000000007f */
[----:B------:R-:W-:Y:S01]  /*12e00*/  IADD3.X R143, R14, UR7, RZ, P1, !PT ;  /* 0x000000070e8f7c10 */ /* 0x000fe20008ffe4ff */
[----:B------:R-:W-:Y:S01]  /*12e10*/  FFMA R40, R40, R60, R125 ;  /* 0x0000003c28287223 */ /* 0x000fe2000000007d */
[----:B------:R-:W-:Y:S01]  /*12e20*/  IADD3 R144, P1, R13, UR6, RZ ;  /* 0x000000060d907c10 */ /* 0x000fe2000ff3e0ff */
[----:B------:R-:W-:Y:S01]  /*12e30*/  @!PT LDS RZ, [RZ] ;  /* 0x00000000fffff984 */ /* 0x000fe20000000800 */
[----:B------:R-:W-:Y:S01]  /*12e40*/  @!PT LDS RZ, [RZ] ;  /* 0x00000000fffff984 */ /* 0x000fe20000000800 */
[----:B------:R-:W-:Y:S01]  /*12e50*/  @!PT LDS RZ, [RZ] ;  /* 0x00000000fffff984 */ /* 0x000fe20000000800 */
[----:B------:R1:W-:Y:S01]  /*12e60*/  LDGSTS.E.BYPASS.128 [R153], [R64.64], !P0 ;  /* 0x0000000040997fae */ /* 0x0003e2000c101c4a */
[----:B------:R-:W-:Y:S01]  /*12e70*/  LEA R155, R132, R139, 0xf ;  /* 0x0000008b849b7211 */ /* 0x000fe200078e78ff */
[----:B------:R-:W-:Y:S01]  /*12e80*/  USEL UR4, UR4, URZ, !UP0 ;  /* 0x0000003f04047287 */ /* 0x000fe2000c000000 */
[----:B------:R-:W-:-:S02]  /*12e90*/  IADD3.X R145, R16, UR7, RZ, P1, !PT ;  /* 0x0000000710917c10 */ /* 0x000fc40008ffe4ff */
[----:B------:R-:W-:Y:S01]  /*12ea0*/  IADD3 R148, P1, R17, UR6, RZ ;  /* 0x0000000611947c10 */ /* 0x000fe2000ff3e0ff */
[----:B------:R-:W-:Y:S01]  /*12eb0*/  USHF.L.U32 UR5, UR4, 0xf, URZ ;  /* 0x0000000f04057899 */ /* 0x000fe2000800063f */
[----:B------:R-:W-:Y:S02]  /*12ec0*/  IADD3.X R67, R12, UR7, RZ, P2, !PT ;  /* 0x000000070c437c10 */ /* 0x000fe400097fe4ff */
[----:B------:R-:W-:Y:S01]  /*12ed0*/  IADD3 R146, P2, R15, UR6, RZ ;  /* 0x000000060f927c10 */ /* 0x000fe2000ff5e0ff */
[----:B------:R-:W-:Y:S01]  /*12ee0*/  UIADD3 UR8, UR5, 0x20000, URZ ;  /* 0x0002000005087890 */ /* 0x000fe2000fffe03f */
[----:B------:R-:W-:Y:S01]  /*12ef0*/  LEA R157, R132, R137, 0xf ;  /* 0x00000089849d7211 */ /* 0x000fe200078e78ff */
[----:B------:R2:W-:Y:S01]  /*12f00*/  LDGSTS.E.BYPASS.128 [R155], [R66.64], !P0 ;  /* 0x00000000429b7fae */ /* 0x0005e2000c101c4a */
[----:B------:R-:W-:Y:S02]  /*12f10*/  IADD3.X R149, R20, UR7, RZ, P1, !PT ;  /* 0x0000000714957c10 */ /* 0x000fe40008ffe4ff */
[----:B-1----:R-:W-:Y:S01]  /*12f20*/  IADD3 R64, P1, R19, UR6, RZ ;  /* 0x0000000613407c10 */ /* 0x002fe2000ff3e0ff */
[----:B------:R1:W-:Y:S01]  /*12f30*/  LDGSTS.E.BYPASS.128 [R157], [R142.64], !P0 ;  /* 0x000000008e9d7fae */ /* 0x0003e2000c101c4a */
[----:B------:R-:W-:-:S02]  /*12f40*/  LEA R159, R132, R3, 0xf ;  /* 0x00000003849f7211 */ /* 0x000fc400078e78ff */
[----:B------:R-:W-:Y:S02]  /*12f50*/  IADD3.X R147, R18, UR7, RZ, P2, !PT ;  /* 0x0000000712937c10 */ /* 0x000fe400097fe4ff */
[----:B------:R-:W-:Y:S01]  /*12f60*/  LEA R161, R132, R4, 0xf ;  /* 0x0000000484a17211 */ /* 0x000fe200078e78ff */
[----:B------:R3:W-:Y:S01]  /*12f70*/  LDGSTS.E.BYPASS.128 [R159], [R144.64], !P0 ;  /* 0x00000000909f7fae */ /* 0x0007e2000c101c4a */
[----:B------:R-:W-:Y:S02]  /*12f80*/  IADD3.X R65, R22, UR7, RZ, P1, !PT ;  /* 0x0000000716417c10 */ /* 0x000fe40008ffe4ff */
[----:B--2---:R-:W-:Y:S01]  /*12f90*/  IADD3 R66, P2, R21, UR6, RZ ;  /* 0x0000000615427c10 */ /* 0x004fe2000ff5e0ff */
[----:B------:R2:W-:Y:S01]  /*12fa0*/  LDGSTS.E.BYPASS.128 [R161], [R146.64], !P0 ;  /* 0x0000000092a17fae */ /* 0x0005e2000c101c4a */
[----:B------:R-:W-:Y:S02]  /*12fb0*/  LEA R163, R132, R5, 0xf ;  /* 0x0000000584a37211 */ /* 0x000fe400078e78ff */
[----:B-1----:R-:W-:-:S02]  /*12fc0*/  IADD3 R142, P1, R23, UR6, RZ ;  /* 0x00000006178e7c10 */ /* 0x002fc4000ff3e0ff */
[----:B------:R-:W-:Y:S01]  /*12fd0*/  IADD3.X R67, R24, UR7, RZ, P2, !PT ;  /* 0x0000000718437c10 */ /* 0x000fe200097fe4ff */
[----:B------:R1:W-:Y:S01]  /*12fe0*/  LDGSTS.E.BYPASS.128 [R163], [R148.64], !P0 ;  /* 0x0000000094a37fae */ /* 0x0003e2000c101c4a */
[----:B------:R-:W-:Y:S02]  /*12ff0*/  LEA R165, R132, R6, 0xf ;  /* 0x0000000684a57211 */ /* 0x000fe400078e78ff */
[----:B---3--:R-:W-:Y:S02]  /*13000*/  IADD3 R144, P2, R25, UR6, RZ ;  /* 0x0000000619907c10 */ /* 0x008fe4000ff5e0ff */
[----:B------:R-:W-:Y:S01]  /*13010*/  IADD3.X R143, R26, UR7, RZ, P1, !PT ;  /* 0x000000071a8f7c10 */ /* 0x000fe20008ffe4ff */
[----:B------:R3:W-:Y:S01]  /*13020*/  LDGSTS.E.BYPASS.128 [R165], [R64.64], !P0 ;  /* 0x0000000040a57fae */ /* 0x0007e2000c101c4a */
[----:B--2---:R-:W-:Y:S02]  /*13030*/  IADD3 R146, P1, R27, UR6, RZ ;  /* 0x000000061b927c10 */ /* 0x004fe4000ff3e0ff */
[----:B------:R-:W-:-:S02]  /*13040*/  LEA R167, R132, R7, 0xf ;  /* 0x0000000784a77211 */ /* 0x000fc400078e78ff */
[----:B------:R-:W-:Y:S02]  /*13050*/  IADD3.X R145, R28, UR7, RZ, P2, !PT ;  /* 0x000000071c917c10 */ /* 0x000fe400097fe4ff */
[----:B-1----:R-:W-:Y:S01]  /*13060*/  IADD3 R148, P2, R29, UR6, RZ ;  /* 0x000000061d947c10 */ /* 0x002fe2000ff5e0ff */
[----:B------:R1:W-:Y:S01]  /*13070*/  LDGSTS.E.BYPASS.128 [R167], [R66.64], !P0 ;  /* 0x0000000042a77fae */ /* 0x0003e2000c101c4a */
[----:B------:R-:W-:Y:S02]  /*13080*/  IADD3.X R147, R30, UR7, RZ, P1, !PT ;  /* 0x000000071e937c10 */ /* 0x000fe40008ffe4ff */
[----:B------:R-:W-:Y:S01]  /*13090*/  IADD3.X R149, R32, UR7, RZ, P2, !PT ;  /* 0x0000000720957c10 */ /* 0x000fe200097fe4ff */
[----:B------:R-:W0:Y:S01]  /*130a0*/  LDGDEPBAR ;  /* 0x00000000000079af */ /* 0x000e220000000000 */
[----:B---3--:R-:W-:Y:S02]  /*130b0*/  IADD3 R64, P1, R31, UR6, RZ ;  /* 0x000000061f407c10 */ /* 0x008fe4000ff3e0ff */
[----:B------:R-:W-:Y:S01]  /*130c0*/  IADD3 R150, P3, R35, UR6, RZ ;  /* 0x0000000623967c10 */ /* 0x000fe2000ff7e0ff */
[----:B------:R2:W-:Y:S01]  /*130d0*/  LDGSTS.E.BYPASS.128 [R153+0x20000], [R142.64], !P0 ;  /* 0x200000008e997fae */ /* 0x0005e2000c101c4a */
[----:B------:R-:W-:-:S02]  /*130e0*/  IADD3.X R65, R34, UR7, RZ, P1, !PT ;  /* 0x0000000722417c10 */ /* 0x000fc40008ffe4ff */
[----:B------:R-:W-:Y:S01]  /*130f0*/  IADD3.X R151, R38, UR7, RZ, P3, !PT ;  /* 0x0000000726977c10 */ /* 0x000fe20009ffe4ff */
[----:B------:R3:W-:Y:S01]  /*13100*/  LDGSTS.E.BYPASS.128 [R155+0x20000], [R144.64], !P0 ;  /* 0x20000000909b7fae */ /* 0x0007e2000c101c4a */
[----:B-1----:R-:W-:-:S03]  /*13110*/  IADD3 R66, P2, R33, UR6, RZ ;  /* 0x0000000621427c10 */ /* 0x002fc6000ff5e0ff */
[----:B------:R1:W-:Y:S01]  /*13120*/  LDGSTS.E.BYPASS.128 [R157+0x20000], [R146.64], !P0 ;  /* 0x20000000929d7fae */ /* 0x0003e2000c101c4a */
[----:B------:R-:W-:Y:S02]  /*13130*/  IADD3.X R67, R36, UR7, RZ, P2, !PT ;  /* 0x0000000724437c10 */ /* 0x000fe400097fe4ff */
[----:B--2---:R-:W-:Y:S01]  /*13140*/  IADD3 R142, P1, R37, UR6, RZ ;  /* 0x00000006258e7c10 */ /* 0x004fe2000ff3e0ff */
[----:B------:R2:W-:Y:S01]  /*13150*/  LDGSTS.E.BYPASS.128 [R159+0x20000], [R148.64], !P0 ;  /* 0x20000000949f7fae */ /* 0x0005e2000c101c4a */
[----:B------:R-:W-:Y:S02]  /*13160*/  UIADD3 UR6, UP0, UR6, 0x100, URZ ;  /* 0x0000010006067890 */ /* 0x000fe4000ff1e03f */
[----:B------:R-:W-:Y:S01]  /*13170*/  IADD3.X R143, R39, UR7, RZ, P1, !PT ;  /* 0x00000007278f7c10 */ /* 0x000fe20008ffe4ff */
[----:B------:R4:W-:Y:S01]  /*13180*/  LDGSTS.E.BYPASS.128 [R161+0x20000], [R64.64], !P0 ;  /* 0x2000000040a17fae */ /* 0x0009e2000c101c4a */
[-C--:B---3--:R-:W-:Y:S01]  /*13190*/  FFMA R145, R97, R73.reuse, R96 ;  /* 0x0000004961917223 */ /* 0x088fe20000000060 */
[----:B------:R-:W-:Y:S01]  /*131a0*/  FFMA R73, R41, R73, R72 ;  /* 0x0000004929497223 */ /* 0x000fe20000000048 */
[----:B-1----:R-:W-:Y:S01]  /*131b0*/  FFMA R147, R97, R61, R124 ;  /* 0x0000003d61937223 */ /* 0x002fe2000000007c */
[----:B------:R1:W-:Y:S01]  /*131c0*/  LDGSTS.E.BYPASS.128 [R163+0x20000], [R66.64], !P0 ;  /* 0x2000000042a37fae */ /* 0x0003e2000c101c4a */
[----:B------:R-:W-:-:S03]  /*131d0*/  UIADD3.X UR7, URZ, UR7, URZ, UP0, !UPT ;  /* 0x000000073f077290 */ /* 0x000fc600087fe43f */
[----:B------:R3:W-:Y:S01]  /*131e0*/  LDGSTS.E.BYPASS.128 [R165+0x20000], [R150.64], !P0 ;  /* 0x2000000096a57fae */ /* 0x0007e2000c101c4a */
[C---:B--2---:R-:W-:Y:S01]  /*131f0*/  FFMA R149, R97.reuse, R53, R118 ;  /* 0x0000003561957223 */ /* 0x044fe20000000076 */
[-C--:B------:R-:W-:Y:S01]  /*13200*/  FFMA R97, R97, R77.reuse, R116 ;  /* 0x0000004d61617223 */ /* 0x080fe20000000074 */
[C---:B------:R-:W-:Y:S01]  /*13210*/  FFMA R77, R41.reuse, R77, R76 ;  /* 0x0000004d294d7223 */ /* 0x040fe2000000004c */
[----:B------:R3:W-:Y:S01]  /*13220*/  LDGSTS.E.BYPASS.128 [R167+0x20000], [R142.64], !P0 ;  /* 0x200000008ea77fae */ /* 0x0007e2000c101c4a */
[----:B------:R-:W-:Y:S01]  /*13230*/  ISETP.GE.U32.AND P0, PT, R136, 0x1f8, PT ;  /* 0x000001f88800780c */ /* 0x000fe20003f06070 */
[C---:B------:R-:W-:Y:S01]  /*13240*/  FFMA R53, R41.reuse, R53, R52 ;  /* 0x0000003529357223 */ /* 0x040fe20000000034 */
[----:B------:R-:W-:Y:S01]  /*13250*/  FFMA R41, R41, R61, R40 ;  /* 0x0000003d29297223 */ /* 0x000fe20000000028 */
[----:B------:R-:W0:Y:S01]  /*13260*/  LDGDEPBAR ;  /* 0x00000000000079af */ /* 0x000e220000000000 */
[C---:B------:R-:W-:Y:S01]  /*13270*/  FFMA R116, R98.reuse, R62, R147 ;  /* 0x0000003e62747223 */ /* 0x040fe20000000093 */
[C---:B------:R-:W-:Y:S01]  /*13280*/  FFMA R96, R98.reuse, R54, R149 ;  /* 0x0000003662607223 */ /* 0x040fe20000000095 */
[----:B------:R-:W-:Y:S01]  /*13290*/  FFMA R118, R98, R74, R145 ;  /* 0x0000004a62767223 */ /* 0x000fe20000000091 */
[C---:B------:R-:W-:Y:S01]  /*132a0*/  FFMA R72, R42.reuse, R78, R77 ;  /* 0x0000004e2a487223 */ /* 0x040fe2000000004d */
[C---:B------:R-:W-:Y:S01]  /*132b0*/  FFMA R54, R42.reuse, R54, R53 ;  /* 0x000000362a367223 */ /* 0x040fe20000000035 */
[----:B------:R-:W-:Y:S01]  /*132c0*/  FFMA R62, R42, R62, R41 ;  /* 0x0000003e2a3e7223 */ /* 0x000fe20000000029 */
[----:B----4-:R-:W-:Y:S01]  /*132d0*/  FFMA R64, R98, R78, R97 ;  /* 0x0000004e62407223 */ /* 0x010fe20000000061 */
        /* <DEDUP_REMOVED lines=9> */
[----:B------:R-:W-:-:S04]  /*13370*/  DEPBAR.LE SB0, 0x6 ;  /* 0x000081800000791a */ /* 0x000fc80000000000 */
[----:B------:R-:W-:Y:S06]  /*13380*/  BAR.SYNC 0x0 ;  /* 0x0000000000007b1d */ /* 0x000fec0000000000 */
[----:B---3--:R-:W-:Y:S01]  /*13390*/  @P0 CALL.REL.NOINC `(.L_x_0) ;  /* 0x0000001000000944 */ /* 0x008fe20003c00000 */
[----:B------:R-:W-:Y:S05]  /*133a0*/  BRA `(.L_x_1) ;  /* 0xfffee6f000007947 */ /* 0x000fea000383ffff */
.L_x_0:
[----:B------:R-:W1:Y:S01]  /*133b0*/  S2R R3, SR_TID.X ;  /* 0x0000000000037919 */ /* 0x000e620000002100 */
[----:B------:R-:W-:-:S04]  /*133c0*/  DEPBAR.LE SB0, 0x0 ;  /* 0x000080000000791a */ /* 0x000fc80000000000 */
[----:B------:R-:W-:Y:S02]  /*133d0*/  MOV R27, 0x4 ;  /* 0x00000004001b7802 */ /* 0x000fe40000000f00 */
[C---:B------:R-:W-:Y:S02]  /*133e0*/  LOP3.LUT R12, R0.reuse, 0x18, RZ, 0xfc, !PT ;  /* 0x00000018000c7812 */ /* 0x040fe400078efcff */
[C---:B------:R-:W-:Y:S02]  /*133f0*/  LOP3.LUT R13, R0.reuse, 0x20, RZ, 0xfc, !PT ;  /* 0x00000020000d7812 */ /* 0x040fe400078efcff */
[C---:B------:R-:W-:Y:S02]  /*13400*/  LOP3.LUT R20, R0.reuse, 0x28, RZ, 0xfc, !PT ;  /* 0x0000002800147812 */ /* 0x040fe400078efcff */
[C---:B------:R-:W-:Y:S02]  /*13410*/  LOP3.LUT R21, R0.reuse, 0x30, RZ, 0xfc, !PT ;  /* 0x0000003000157812 */ /* 0x040fe400078efcff */
[----:B------:R-:W-:-:S02]  /*13420*/  LOP3.LUT R22, R0, 0x38, RZ, 0xfc, !PT ;  /* 0x0000003800167812 */ /* 0x000fc400078efcff */
[C---:B------:R-:W-:Y:S02]  /*13430*/  LOP3.LUT R23, R0.reuse, 0x40, RZ, 0xfc, !PT ;  /* 0x0000004000177812 */ /* 0x040fe400078efcff */
[----:B------:R-:W-:Y:S02]  /*13440*/  LOP3.LUT R24, R0, 0x48, RZ, 0xfc, !PT ;  /* 0x0000004800187812 */ /* 0x000fe400078efcff */
[----:B-1----:R-:W-:Y:S02]  /*13450*/  SHF.R.U32.HI R26, RZ, 0x5, R3 ;  /* 0x00000005ff1a7819 */ /* 0x002fe40000011603 */
[----:B------:R-:W-:Y:S02]  /*13460*/  SHF.L.U32 R25, R3, 0x2, RZ ;  /* 0x0000000203197819 */ /* 0x000fe400000006ff */
[----:B------:R-:W-:Y:S02]  /*13470*/  SGXT.U32 R26, R26, 0x3 ;  /* 0x000000031a1a781a */ /* 0x000fe40000000000 */
[----:B------:R-:W-:-:S02]  /*13480*/  LOP3.LUT R25, R2, 0x7c, R25, 0xf8, !PT ;  /* 0x0000007c02197812 */ /* 0x000fc400078ef819 */
[----:B------:R-:W-:Y:S01]  /*13490*/  LOP3.LUT R3, R0, 0x10, RZ, 0xfc, !PT ;  /* 0x0000001000037812 */ /* 0x000fe200078efcff */
[----:B------:R-:W-:Y:S01]  /*134a0*/  IMAD R133, R26, 0x210, R133 ;  /* 0x000002101a857824 */ /* 0x000fe200078e0285 */
[----:B------:R-:W-:Y:S06]  /*134b0*/  BAR.SYNC 0x0 ;  /* 0x0000000000007b1d */ /* 0x000fec0000000000 */
[----:B------:R-:W-:Y:S01]  /*134c0*/  SHF.L.U32 R2, R133, 0x2, RZ ;  /* 0x0000000285027819 */ /* 0x000fe200000006ff */
[----:B------:R-:W-:Y:S01]  /*134d0*/  STS.128 [R133.X4], R128 ;  /* 0x0000008085007388 */ /* 0x000fe20000004c00 */
[----:B------:R-:W-:-:S02]  /*134e0*/  ISETP.GE.AND P0, PT, R25, 0x100, PT ;  /* 0x000001001900780c */ /* 0x000fc40003f06270 */
[CC--:B------:R-:W-:Y:S01]  /*134f0*/  LEA R15, R3.reuse, R25.reuse, 0x8 ;  /* 0x00000019030f7211 */ /* 0x0c0fe200078e40ff */
[----:B------:R-:W-:Y:S01]  /*13500*/  IMAD R26, R26, -0x630, R2 ;  /* 0xfffff9d01a1a7824 */ /* 0x000fe200078e0202 */
[----:B------:R-:W-:Y:S01]  /*13510*/  STS.128 [R133.X4+0x210], R104 ;  /* 0x0002106885007388 */ /* 0x000fe20000004c00 */
[C---:B------:R-:W-:Y:S02]  /*13520*/  LOP3.LUT R2, R0.reuse, 0x8, RZ, 0xfc, !PT ;  /* 0x0000000800027812 */ /* 0x040fe400078efcff */
[----:B------:R-:W-:Y:S01]  /*13530*/  ISETP.LT.AND P1, PT, R0, c[0x0][0x178], !P0 ;  /* 0x00005e0000007a0c */ /* 0x000fe20004721270 */
[----:B------:R-:W-:Y:S01]  /*13540*/  STS.128 [R133.X4+0x420], R92 ;  /* 0x0004205c85007388 */ /* 0x000fe20000004c00 */
[C---:B------:R-:W-:Y:S02]  /*13550*/  ISETP.LT.AND P2, PT, R2.reuse, c[0x0][0x178], !P0 ;  /* 0x00005e0002007a0c */ /* 0x040fe40004741270 */
[----:B------:R-:W-:Y:S01]  /*13560*/  LEA R14, R2, R25, 0x8 ;  /* 0x00000019020e7211 */ /* 0x000fe200078e40ff */
[----:B------:R-:W-:Y:S04]  /*13570*/  STS.128 [R133.X4+0x630], R56 ;  /* 0x0006303885007388 */ /* 0x000fe80000004c00 */
[----:B------:R-:W-:Y:S06]  /*13580*/  BAR.SYNC 0x0 ;  /* 0x0000000000007b1d */ /* 0x000fec0000000000 */
[----:B------:R-:W1:Y:S01]  /*13590*/  LDS.128 R28, [R26] ;  /* 0x000000001a1c7984 */ /* 0x000e620000000c00 */
[----:B------:R-:W-:-:S02]  /*135a0*/  ISETP.LT.AND P3, PT, R3, c[0x0][0x178], !P0 ;  /* 0x00005e0003007a0c */ /* 0x000fc40004761270 */
[-C--:B------:R-:W-:Y:S01]  /*135b0*/  LEA R2, R0, R25.reuse, 0x8 ;  /* 0x0000001900027211 */ /* 0x080fe200078e40ff */
[----:B------:R-:W2:Y:S01]  /*135c0*/  LDS.128 R32, [R26+0x1080] ;  /* 0x001080001a207984 */ /* 0x000ea20000000c00 */
[C---:B------:R-:W-:Y:S02]  /*135d0*/  ISETP.LT.AND P4, PT, R12.reuse, c[0x0][0x178], !P0 ;  /* 0x00005e000c007a0c */ /* 0x040fe40004781270 */
[----:B------:R-:W-:Y:S01]  /*135e0*/  LEA R16, R12, R25, 0x8 ;  /* 0x000000190c107211 */ /* 0x000fe200078e40ff */
[----:B------:R-:W3:Y:S01]  /*135f0*/  LDS.128 R36, [R26+0x2100] ;  /* 0x002100001a247984 */ /* 0x000ee20000000c00 */
[C---:B------:R-:W-:Y:S01]  /*13600*/  ISETP.LT.AND P5, PT, R13.reuse, c[0x0][0x178], !P0 ;  /* 0x00005e000d007a0c */ /* 0x040fe200047a1270 */
[----:B------:R-:W-:Y:S01]  /*13610*/  IMAD.WIDE R2, R2, R27, c[0x0][0x170] ;  /* 0x00005c0002027625 */ /* 0x000fe200078e021b */
[----:B------:R-:W-:Y:S01]  /*13620*/  LEA R18, R13, R25, 0x8 ;  /* 0x000000190d127211 */ /* 0x000fe200078e40ff */
[----:B------:R-:W4:Y:S02]  /*13630*/  LDS.128 R40, [R26+0x3180] ;  /* 0x003180001a287984 */ /* 0x000f240000000c00 */
[----:B------:R-:W-:-:S02]  /*13640*/  IMAD.WIDE R12, R14, R27, c[0x0][0x170] ;  /* 0x00005c000e0c7625 */ /* 0x000fc400078e021b */
[----:B------:R-:W-:Y:S06]  /*13650*/  BAR.SYNC 0x0 ;  /* 0x0000000000007b1d */ /* 0x000fec0000000000 */
[----:B------:R-:W-:Y:S01]  /*13660*/  STS.128 [R133.X4], R88 ;  /* 0x0000005885007388 */ /* 0x000fe20000004c00 */
[----:B------:R-:W-:-:S03]  /*13670*/  IMAD.WIDE R14, R15, R27, c[0x0][0x170] ;  /* 0x00005c000f0e7625 */ /* 0x000fc600078e021b */
[----:B------:R-:W-:Y:S01]  /*13680*/  STS.128 [R133.X4+0x210], R100 ;  /* 0x0002106485007388 */ /* 0x000fe20000004c00 */
[----:B------:R-:W-:-:S03]  /*13690*/  IMAD.WIDE R16, R16, R27, c[0x0][0x170] ;  /* 0x00005c0010107625 */ /* 0x000fc600078e021b */
[----:B------:R-:W-:Y:S01]  /*136a0*/  STS.128 [R133.X4+0x420], R112 ;  /* 0x0004207085007388 */ /* 0x000fe20000004c00 */
[----:B------:R-:W-:-:S03]  /*136b0*/  IMAD.WIDE R18, R18, R27, c[0x0][0x170] ;  /* 0x00005c0012127625 */ /* 0x000fc600078e021b */
[----:B------:R-:W-:Y:S04]  /*136c0*/  STS.128 [R133.X4+0x630], R80 ;  /* 0x0006305085007388 */ /* 0x000fe80000004c00 */
[----:B------:R-:W-:Y:S06]  /*136d0*/  BAR.SYNC 0x0 ;  /* 0x0000000000007b1d */ /* 0x000fec0000000000 */
[----:B------:R-:W1:Y:S04]  /*136e0*/  LDS.128 R52, [R26] ;  /* 0x000000001a347984 */ /* 0x000e680000000c00 */
[----:B------:R-:W1:Y:S04]  /*136f0*/  LDS.128 R56, [R26+0x1080] ;  /* 0x001080001a387984 */ /* 0x000e680000000c00 */
[----:B------:R-:W1:Y:S04]  /*13700*/  LDS.128 R60, [R26+0x2100] ;  /* 0x002100001a3c7984 */ /* 0x000e680000000c00 */
[----:B------:R-:W1:Y:S04]  /*13710*/  LDS.128 R76, [R26+0x3180] ;  /* 0x003180001a4c7984 */ /* 0x000e680000000c00 */
[----:B------:R-:W-:Y:S06]  /*13720*/  BAR.SYNC 0x0 ;  /* 0x0000000000007b1d */ /* 0x000fec0000000000 */
[----:B------:R-:W-:Y:S04]  /*13730*/  STS.128 [R133.X4], R68 ;  /* 0x0000004485007388 */ /* 0x000fe80000004c00 */
[----:B------:R-:W-:Y:S04]  /*13740*/  STS.128 [R133.X4+0x210], R108 ;  /* 0x0002106c85007388 */ /* 0x000fe80000004c00 */
[----:B------:R-:W-:Y:S04]  /*13750*/  STS.128 [R133.X4+0x420], R84 ;  /* 0x0004205485007388 */ /* 0x000fe80000004c00 */
[----:B------:R-:W-:Y:S04]  /*13760*/  STS.128 [R133.X4+0x630], R120 ;  /* 0x0006307885007388 */ /* 0x000fe80000004c00 */
[----:B------:R-:W-:Y:S06]  /*13770*/  BAR.SYNC 0x0 ;  /* 0x0000000000007b1d */ /* 0x000fec0000000000 */
[----:B------:R-:W1:Y:S04]  /*13780*/  LDS.128 R80, [R26] ;  /* 0x000000001a507984 */ /* 0x000e680000000c00 */
[----:B------:R-:W1:Y:S04]  /*13790*/  LDS.128 R88, [R26+0x1080] ;  /* 0x001080001a587984 */ /* 0x000e680000000c00 */
[----:B------:R-:W2:Y:S04]  /*137a0*/  LDS.128 R4, [R26+0x2100] ;  /* 0x002100001a047984 */ /* 0x000ea80000000c00 */
[----:B------:R-:W3:Y:S04]  /*137b0*/  LDS.128 R8, [R26+0x3180] ;  /* 0x003180001a087984 */ /* 0x000ee80000000c00 */
[----:B------:R-:W-:Y:S06]  /*137c0*/  BAR.SYNC 0x0 ;  /* 0x0000000000007b1d */ /* 0x000fec0000000000 */
[----:B------:R-:W-:Y:S04]  /*137d0*/  STS.128 [R133.X4], R48 ;  /* 0x0000003085007388 */ /* 0x000fe80000004c00 */
[----:B------:R-:W-:Y:S04]  /*137e0*/  STS.128 [R133.X4+0x210], R44 ;  /* 0x0002102c85007388 */ /* 0x000fe80000004c00 */
[----:B------:R-:W-:Y:S04]  /*137f0*/  STS.128 [R133.X4+0x420], R64 ;  /* 0x0004204085007388 */ /* 0x000fe80000004c00 */
[----:B------:R-:W-:Y:S04]  /*13800*/  STS.128 [R133.X4+0x630], R72 ;  /* 0x0006304885007388 */ /* 0x000fe80000004c00 */
[----:B------:R-:W-:Y:S06]  /*13810*/  BAR.SYNC 0x0 ;  /* 0x0000000000007b1d */ /* 0x000fec0000000000 */
[----:B-1----:R1:W-:Y:S01]  /*13820*/  @P1 STG.E.128 [R2.64], R28 ;  /* 0x0000001c02001986 */ /* 0x0023e2000c101d0a */
[----:B------:R-:W-:-:S03]  /*13830*/  ISETP.LT.AND P1, PT, R20, c[0x0][0x178], !P0 ;  /* 0x00005e0014007a0c */ /* 0x000fc60004721270 */
[----:B--2---:R2:W-:Y:S01]  /*13840*/  @P2 STG.E.128 [R12.64], R32 ;  /* 0x000000200c002986 */ /* 0x0045e2000c101d0a */
[----:B------:R-:W-:-:S03]  /*13850*/  ISETP.LT.AND P2, PT, R21, c[0x0][0x178], !P0 ;  /* 0x00005e0015007a0c */ /* 0x000fc60004741270 */
[----:B------:R-:W4:Y:S04]  /*13860*/  LDS.128 R28, [R26] ;  /* 0x000000001a1c7984 */ /* 0x000f280000000c00 */
[----:B---3--:R3:W-:Y:S01]  /*13870*/  @P3 STG.E.128 [R14.64], R36 ;  /* 0x000000240e003986 */ /* 0x0087e2000c101d0a */
[----:B------:R-:W-:-:S03]  /*13880*/  ISETP.LT.AND P3, PT, R22, c[0x0][0x178], !P0 ;  /* 0x00005e0016007a0c */ /* 0x000fc60004761270 */
[----:B------:R-:W4:Y:S01]  /*13890*/  LDS.128 R32, [R26+0x1080] ;  /* 0x001080001a207984 */ /* 0x000f220000000c00 */
[----:B-1----:R-:W-:-:S03]  /*138a0*/  LEA R2, R20, R25, 0x8 ;  /* 0x0000001914027211 */ /* 0x002fc600078e40ff */
[----:B------:R-:W1:Y:S01]  /*138b0*/  LDS.128 R36, [R26+0x2100] ;  /* 0x002100001a247984 */ /* 0x000e620000000c00 */
[----:B------:R-:W-:Y:S02]  /*138c0*/  LOP3.LUT R20, R0, 0x50, RZ, 0xfc, !PT ;  /* 0x0000005000147812 */ /* 0x000fe400078efcff */
[----:B--2---:R-:W-:Y:S01]  /*138d0*/  LEA R12, R21, R25, 0x8 ;  /* 0x00000019150c7211 */ /* 0x004fe200078e40ff */
[----:B----4-:R2:W-:Y:S01]  /*138e0*/  @P4 STG.E.128 [R16.64], R40 ;  /* 0x0000002810004986 */ /* 0x0105e2000c101d0a */
[----:B------:R-:W-:Y:S01]  /*138f0*/  ISETP.LT.AND P4, PT, R23, c[0x0][0x178], !P0 ;  /* 0x00005e0017007a0c */ /* 0x000fe20004781270 */
[-C--:B------:R-:W-:Y:S01]  /*13900*/  IMAD.WIDE R2, R2, R27.reuse, c[0x0][0x170] ;  /* 0x00005c0002027625 */ /* 0x080fe200078e021b */
[----:B------:R-:W-:Y:S01]  /*13910*/  LOP3.LUT R21, R0, 0x58, RZ, 0xfc, !PT ;  /* 0x0000005800157812 */ /* 0x000fe200078efcff */
[----:B------:R4:W-:Y:S01]  /*13920*/  @P5 STG.E.128 [R18.64], R52 ;  /* 0x0000003412005986 */ /* 0x0009e2000c101d0a */
[----:B------:R-:W-:Y:S01]  /*13930*/  ISETP.LT.AND P5, PT, R24, c[0x0][0x178], !P0 ;  /* 0x00005e0018007a0c */ /* 0x000fe200047a1270 */
[----:B------:R-:W-:Y:S01]  /*13940*/  IMAD.WIDE R12, R12, R27, c[0x0][0x170] ;  /* 0x00005c000c0c7625 */ /* 0x000fe200078e021b */
[----:B---3--:R-:W-:Y:S01]  /*13950*/  LEA R14, R22, R25, 0x8 ;  /* 0x00000019160e7211 */ /* 0x008fe200078e40ff */
[----:B------:R3:W-:Y:S01]  /*13960*/  @P1 STG.E.128 [R2.64], R56 ;  /* 0x0000003802001986 */ /* 0x0007e2000c101d0a */
[----:B------:R-:W-:-:S02]  /*13970*/  LOP3.LUT R22, R0, 0x60, RZ, 0xfc, !PT ;  /* 0x0000006000167812 */ /* 0x000fc400078efcff */
[----:B------:R-:W-:Y:S01]  /*13980*/  ISETP.LT.AND P1, PT, R20, c[0x0][0x178], !P0 ;  /* 0x00005e0014007a0c */ /* 0x000fe20004721270 */
[----:B------:R-:W-:Y:S01]  /*13990*/  IMAD.WIDE R14, R14, R27, c[0x0][0x170] ;  /* 0x00005c000e0e7625 */ /* 0x000fe200078e021b */
[----:B------:R3:W-:Y:S01]  /*139a0*/  @P2 STG.E.128 [R12.64], R60 ;  /* 0x0000003c0c002986 */ /* 0x0007e2000c101d0a */
[----:B------:R-:W-:-:S03]  /*139b0*/  ISETP.LT.AND P2, PT, R21, c[0x0][0x178], !P0 ;  /* 0x00005e0015007a0c */ /* 0x000fc60004741270 */
[----:B------:R1:W-:Y:S01]  /*139c0*/  @P3 STG.E.128 [R14.64], R76 ;  /* 0x0000004c0e003986 */ /* 0x0003e2000c101d0a */
[-C--:B--2---:R-:W-:Y:S02]  /*139d0*/  LEA R16, R23, R25.reuse, 0x8 ;  /* 0x0000001917107211 */ /* 0x084fe400078e40ff */
[----:B------:R-:W-:Y:S02]  /*139e0*/  LOP3.LUT R23, R0, 0x68, RZ, 0xfc, !PT ;  /* 0x0000006800177812 */ /* 0x000fe400078efcff */
[----:B----4-:R-:W-:Y:S01]  /*139f0*/  LEA R18, R24, R25, 0x8 ;  /* 0x0000001918127211 */ /* 0x010fe200078e40ff */
[-C--:B------:R-:W-:Y:S01]  /*13a00*/  IMAD.WIDE R16, R16, R27.reuse, c[0x0][0x170] ;  /* 0x00005c0010107625 */ /* 0x080fe200078e021b */
[C---:B------:R-:W-:Y:S02]  /*13a10*/  LOP3.LUT R24, R0.reuse, 0x70, RZ, 0xfc, !PT ;  /* 0x0000007000187812 */ /* 0x040fe400078efcff */
[----:B------:R-:W-:Y:S01]  /*13a20*/  LOP3.LUT R0, R0, 0x78, RZ, 0xfc, !PT ;  /* 0x0000007800007812 */ /* 0x000fe200078efcff */
[----:B------:R-:W-:Y:S01]  /*13a30*/  IMAD.WIDE R18, R18, R27, c[0x0][0x170] ;  /* 0x00005c0012127625 */ /* 0x000fe200078e021b */
[----:B------:R2:W-:Y:S01]  /*13a40*/  @P4 STG.E.128 [R16.64], R80 ;  /* 0x0000005010004986 */ /* 0x0005e2000c101d0a */
[----:B------:R-:W-:-:S02]  /*13a50*/  ISETP.LT.AND P3, PT, R22, c[0x0][0x178], !P0 ;  /* 0x00005e0016007a0c */ /* 0x000fc40004761270 */
[-C--:B---3--:R-:W-:Y:S01]  /*13a60*/  LEA R2, R20, R25.reuse, 0x8 ;  /* 0x0000001914027211 */ /* 0x088fe200078e40ff */
[----:B------:R3:W-:Y:S01]  /*13a70*/  @P5 STG.E.128 [R18.64], R88 ;  /* 0x0000005812005986 */ /* 0x0007e2000c101d0a */
[----:B------:R-:W-:Y:S02]  /*13a80*/  ISETP.LT.AND P4, PT, R23, c[0x0][0x178], !P0 ;  /* 0x00005e0017007a0c */ /* 0x000fe40004781270 */
[----:B------:R-:W-:Y:S01]  /*13a90*/  LEA R12, R21, R25, 0x8 ;  /* 0x00000019150c7211 */ /* 0x000fe200078e40ff */
[----:B------:R-:W-:Y:S01]  /*13aa0*/  IMAD.WIDE R2, R2, R27, c[0x0][0x170] ;  /* 0x00005c0002027625 */ /* 0x000fe200078e021b */
[----:B------:R-:W-:Y:S02]  /*13ab0*/  ISETP.LT.AND P5, PT, R24, c[0x0][0x178], !P0 ;  /* 0x00005e0018007a0c */ /* 0x000fe400047a1270 */
[----:B-1----:R-:W-:Y:S01]  /*13ac0*/  LEA R14, R22, R25, 0x8 ;  /* 0x00000019160e7211 */ /* 0x002fe200078e40ff */
[-C--:B------:R-:W-:Y:S01]  /*13ad0*/  IMAD.WIDE R12, R12, R27.reuse, c[0x0][0x170] ;  /* 0x00005c000c0c7625 */ /* 0x080fe200078e021b */
[----:B------:R-:W-:Y:S01]  /*13ae0*/  ISETP.LT.AND P0, PT, R0, c[0x0][0x178], !P0 ;  /* 0x00005e0000007a0c */ /* 0x000fe20004701270 */
[----:B------:R1:W-:Y:S02]  /*13af0*/  @P1 STG.E.128 [R2.64], R4 ;  /* 0x0000000402001986 */ /* 0x0003e4000c101d0a */
[----:B------:R-:W-:Y:S01]  /*13b00*/  IMAD.WIDE R14, R14, R27, c[0x0][0x170] ;  /* 0x00005c000e0e7625 */ /* 0x000fe200078e021b */
[-C--:B--2---:R-:W-:Y:S01]  /*13b10*/  LEA R16, R23, R25.reuse, 0x8 ;  /* 0x0000001917107211 */ /* 0x084fe200078e40ff */
[----:B------:R1:W-:Y:S01]  /*13b20*/  @P2 STG.E.128 [R12.64], R8 ;  /* 0x000000080c002986 */ /* 0x0003e2000c101d0a */
[----:B---3--:R-:W-:-:S03]  /*13b30*/  LEA R18, R24, R25, 0x8 ;  /* 0x0000001918127211 */ /* 0x008fc600078e40ff */
[-C--:B------:R-:W-:Y:S01]  /*13b40*/  IMAD.WIDE R16, R16, R27.reuse, c[0x0][0x170] ;  /* 0x00005c0010107625 */ /* 0x080fe200078e021b */
[----:B------:R1:W-:Y:S03]  /*13b50*/  @P3 STG.E.128 [R14.64], R28 ;  /* 0x0000001c0e003986 */ /* 0x0003e6000c101d0a */
[----:B------:R-:W-:Y:S01]  /*13b60*/  IMAD.WIDE R18, R18, R27, c[0x0][0x170] ;  /* 0x00005c0012127625 */ /* 0x000fe200078e021b */
[----:B------:R1:W-:Y:S04]  /*13b70*/  @P4 STG.E.128 [R16.64], R32 ;  /* 0x0000002010004986 */ /* 0x0003e8000c101d0a */
[----:B------:R1:W-:Y:S01]  /*13b80*/  @P5 STG.E.128 [R18.64], R36 ;  /* 0x0000002412005986 */ /* 0x0003e2000c101d0a */
[----:B------:R-:W-:Y:S05]  /*13b90*/  @!P0 EXIT ;  /* 0x000000000000894d */ /* 0x000fea0003800000 */
[----:B-1----:R-:W1:Y:S01]  /*13ba0*/  LDS.128 R4, [R26+0x3180] ;  /* 0x003180001a047984 */ /* 0x002e620000000c00 */
[----:B------:R-:W-:-:S05]  /*13bb0*/  LEA R2, R0, R25, 0x8 ;  /* 0x0000001900027211 */ /* 0x000fca00078e40ff */
[----:B------:R-:W-:-:S05]  /*13bc0*/  IMAD.WIDE R2, R2, R27, c[0x0][0x170] ;  /* 0x00005c0002027625 */ /* 0x000fca00078e021b */
[----:B-1----:R-:W-:Y:S01]  /*13bd0*/  STG.E.128 [R2.64], R4 ;  /* 0x0000000402007986 */ /* 0x002fe2000c101d0a */
[----:B------:R-:W-:Y:S05]  /*13be0*/  EXIT ;  /* 0x000000000000794d */ /* 0x000fea0003800000 */
.L_x_2:
[----:B------:R-:W-:-:S00]  /*13bf0*/  BRA `(.L_x_2) ;  /* 0xfffffff000007947 */ /* 0x000fc0000383ffff */
[----:B------:R-:W-:-:S00]  /*13c00*/  NOP ;  /* 0x0000000000007918 */ /* 0x000fc00000000000 */
[----:B------:R-:W-:-:S00]  /*13c10*/  NOP ;  /* 0x0000000000007918 */ /* 0x000fc00000000000 */
[----:B------:R-:W-:-:S00]  /*13c20*/  NOP ;  /* 0x0000000000007918 */ /* 0x000fc00000000000 */
[----:B------:R-:W-:-:S00]  /*13c30*/  NOP ;  /* 0x0000000000007918 */ /* 0x000fc00000000000 */
[----:B------:R-:W-:-:S00]  /*13c40*/  NOP ;  /* 0x0000000000007918 */ /* 0x000fc00000000000 */
[----:B------:R-:W-:-:S00]  /*13c50*/  NOP ;  /* 0x0000000000007918 */ /* 0x000fc00000000000 */
[----:B------:R-:W-:-:S00]  /*13c60*/  NOP ;  /* 0x0000000000007918 */ /* 0x000fc00000000000 */
[----:B------:R-:W-:-:S00]  /*13c70*/  NOP ;  /* 0x0000000000007918 */ /* 0x000fc00000000000 */
.L_x_3:


//--------------------- .nv.shared.triton_mm      --------------------------
	.section	.nv.shared.triton_mm,"aw",@nobits
	.align	16
